//
// Generated by NVIDIA NVVM Compiler
//
// Compiler Build ID: CL-36424714
// Cuda compilation tools, release 13.0, V13.0.88
// Based on NVVM 20.0.0
//

.version 9.0
.target sm_100
.address_size 64

	// .globl	_Z10hello_cudav
.extern .func  (.param .b32 func_retval0) vprintf
(
	.param .b64 vprintf_param_0,
	.param .b64 vprintf_param_1
)
;
.global .align 1 .b8 $str[13] = {72, 101, 108, 108, 111, 32, 67, 85, 68, 65, 33, 10};
.global .align 1 .b8 $str$1[47] = {116, 104, 114, 101, 97, 100, 73, 100, 120, 46, 120, 58, 37, 100, 44, 32, 116, 104, 114, 101, 97, 100, 73, 100, 120, 46, 121, 58, 37, 100, 44, 32, 116, 104, 114, 101, 97, 100, 73, 100, 120, 46, 122, 58, 37, 100};
.global .align 1 .b8 $str$2[47] = {45, 45, 32, 98, 108, 111, 99, 107, 68, 105, 109, 46, 120, 58, 37, 100, 44, 32, 98, 108, 111, 99, 107, 68, 105, 109, 46, 121, 58, 37, 100, 44, 32, 98, 108, 111, 99, 107, 68, 105, 109, 46, 122, 58, 37, 100};
.global .align 1 .b8 $str$3[44] = {45, 45, 32, 103, 114, 105, 100, 68, 105, 109, 46, 120, 58, 37, 100, 44, 32, 103, 114, 105, 100, 68, 105, 109, 46, 121, 58, 37, 100, 44, 32, 103, 114, 105, 100, 68, 105, 109, 46, 122, 58, 37, 100};
.global .align 1 .b8 $str$4[26] = {116, 104, 114, 101, 97, 100, 73, 100, 120, 46, 120, 58, 37, 100, 44, 32, 118, 97, 108, 117, 101, 58, 37, 100, 10};
.global .align 1 .b8 $str$5[49] = {98, 108, 111, 99, 107, 73, 100, 120, 46, 120, 58, 37, 100, 44, 32, 116, 104, 114, 101, 97, 100, 73, 100, 120, 46, 120, 58, 37, 100, 44, 32, 103, 105, 100, 58, 37, 100, 44, 32, 118, 97, 108, 117, 101, 58, 37, 100, 10};
.global .align 1 .b8 $str$6[64] = {98, 108, 111, 99, 107, 73, 100, 120, 46, 120, 58, 37, 100, 44, 32, 98, 108, 111, 99, 107, 73, 100, 120, 46, 121, 58, 37, 100, 44, 32, 116, 104, 114, 101, 97, 100, 73, 100, 120, 46, 120, 58, 37, 100, 44, 32, 103, 105, 100, 58, 37, 100, 44, 32, 118, 97, 108, 117, 101, 58, 37, 100, 10};
.global .align 1 .b8 $str$7[30] = {116, 105, 100, 32, 58, 32, 37, 100, 44, 32, 103, 105, 100, 58, 37, 100, 44, 32, 118, 97, 108, 117, 101, 58, 37, 100, 44, 32, 10};

.visible .entry _Z10hello_cudav()
{
	.reg .b32 	%r<3>;
	.reg .b64 	%rd<3>;

	mov.u64 	%rd1, $str;
	cvta.global.u64 	%rd2, %rd1;
	{ // callseq 0, 0
	.param .b64 param0;
	st.param.b64 	[param0], %rd2;
	.param .b64 param1;
	st.param.b64 	[param1], 0;
	.param .b32 retval0;
	call.uni (retval0), 
	vprintf, 
	(
	param0, 
	param1
	);
	ld.param.b32 	%r1, [retval0];
	} // callseq 0
	ret;

}
	// .globl	_Z15print_threadIdsv
.visible .entry _Z15print_threadIdsv()
{
	.local .align 8 .b8 	__local_depot1[16];
	.reg .b64 	%SP;
	.reg .b64 	%SPL;
	.reg .b32 	%r<6>;
	.reg .b64 	%rd<5>;

	mov.u64 	%SPL, __local_depot1;
	cvta.local.u64 	%SP, %SPL;
	add.u64 	%rd1, %SP, 0;
	add.u64 	%rd2, %SPL, 0;
	mov.u32 	%r1, %tid.x;
	mov.u32 	%r2, %tid.y;
	mov.u32 	%r3, %tid.z;
	st.local.v2.u32 	[%rd2], {%r1, %r2};
	st.local.u32 	[%rd2+8], %r3;
	mov.u64 	%rd3, $str$1;
	cvta.global.u64 	%rd4, %rd3;
	{ // callseq 1, 0
	.param .b64 param0;
	st.param.b64 	[param0], %rd4;
	.param .b64 param1;
	st.param.b64 	[param1], %rd1;
	.param .b32 retval0;
	call.uni (retval0), 
	vprintf, 
	(
	param0, 
	param1
	);
	ld.param.b32 	%r4, [retval0];
	} // callseq 1
	ret;

}
	// .globl	_Z13print_detailsv
.visible .entry _Z13print_detailsv()
{
	.local .align 8 .b8 	__local_depot2[16];
	.reg .b64 	%SP;
	.reg .b64 	%SPL;
	.reg .b32 	%r<11>;
	.reg .b64 	%rd<7>;

	mov.u64 	%SPL, __local_depot2;
	cvta.local.u64 	%SP, %SPL;
	add.u64 	%rd1, %SP, 0;
	add.u64 	%rd2, %SPL, 0;
	mov.u32 	%r1, %ntid.x;
	mov.u32 	%r2, %ntid.y;
	mov.u32 	%r3, %ntid.z;
	st.local.v2.u32 	[%rd2], {%r1, %r2};
	st.local.u32 	[%rd2+8], %r3;
	mov.u64 	%rd3, $str$2;
	cvta.global.u64 	%rd4, %rd3;
	{ // callseq 2, 0
	.param .b64 param0;
	st.param.b64 	[param0], %rd4;
	.param .b64 param1;
	st.param.b64 	[param1], %rd1;
	.param .b32 retval0;
	call.uni (retval0), 
	vprintf, 
	(
	param0, 
	param1
	);
	ld.param.b32 	%r4, [retval0];
	} // callseq 2
	mov.u32 	%r6, %nctaid.x;
	mov.u32 	%r7, %nctaid.y;
	mov.u32 	%r8, %nctaid.z;
	st.local.v2.u32 	[%rd2], {%r6, %r7};
	st.local.u32 	[%rd2+8], %r8;
	mov.u64 	%rd5, $str$3;
	cvta.global.u64 	%rd6, %rd5;
	{ // callseq 3, 0
	.param .b64 param0;
	st.param.b64 	[param0], %rd6;
	.param .b64 param1;
	st.param.b64 	[param1], %rd1;
	.param .b32 retval0;
	call.uni (retval0), 
	vprintf, 
	(
	param0, 
	param1
	);
	ld.param.b32 	%r9, [retval0];
	} // callseq 3
	ret;

}
	// .globl	_Z25unique_idx_calc_threadIdxPi
.visible .entry _Z25unique_idx_calc_threadIdxPi(
	.param .u64 .ptr .align 1 _Z25unique_idx_calc_threadIdxPi_param_0
)
{
	.local .align 8 .b8 	__local_depot3[8];
	.reg .b64 	%SP;
	.reg .b64 	%SPL;
	.reg .b32 	%r<5>;
	.reg .b64 	%rd<9>;

	mov.u64 	%SPL, __local_depot3;
	cvta.local.u64 	%SP, %SPL;
	ld.param.u64 	%rd1, [_Z25unique_idx_calc_threadIdxPi_param_0];
	cvta.to.global.u64 	%rd2, %rd1;
	add.u64 	%rd3, %SP, 0;
	add.u64 	%rd4, %SPL, 0;
	mov.u32 	%r1, %tid.x;
	mul.wide.u32 	%rd5, %r1, 4;
	add.s64 	%rd6, %rd2, %rd5;
	ld.global.u32 	%r2, [%rd6];
	st.local.v2.u32 	[%rd4], {%r1, %r2};
	mov.u64 	%rd7, $str$4;
	cvta.global.u64 	%rd8, %rd7;
	{ // callseq 4, 0
	.param .b64 param0;
	st.param.b64 	[param0], %rd8;
	.param .b64 param1;
	st.param.b64 	[param1], %rd3;
	.param .b32 retval0;
	call.uni (retval0), 
	vprintf, 
	(
	param0, 
	param1
	);
	ld.param.b32 	%r3, [retval0];
	} // callseq 4
	ret;

}
	// .globl	_Z22unique_gid_calculationPi
.visible .entry _Z22unique_gid_calculationPi(
	.param .u64 .ptr .align 1 _Z22unique_gid_calculationPi_param_0
)
{
	.local .align 16 .b8 	__local_depot4[16];
	.reg .b64 	%SP;
	.reg .b64 	%SPL;
	.reg .b32 	%r<8>;
	.reg .b64 	%rd<9>;

	mov.u64 	%SPL, __local_depot4;
	cvta.local.u64 	%SP, %SPL;
	ld.param.u64 	%rd1, [_Z22unique_gid_calculationPi_param_0];
	cvta.to.global.u64 	%rd2, %rd1;
	add.u64 	%rd3, %SP, 0;
	add.u64 	%rd4, %SPL, 0;
	mov.u32 	%r1, %tid.x;
	mov.u32 	%r2, %ctaid.x;
	mov.u32 	%r3, %ntid.x;
	mad.lo.s32 	%r4, %r2, %r3, %r1;
	mul.wide.s32 	%rd5, %r4, 4;
	add.s64 	%rd6, %rd2, %rd5;
	ld.global.u32 	%r5, [%rd6];
	st.local.v4.u32 	[%rd4], {%r2, %r1, %r4, %r5};
	mov.u64 	%rd7, $str$5;
	cvta.global.u64 	%rd8, %rd7;
	{ // callseq 5, 0
	.param .b64 param0;
	st.param.b64 	[param0], %rd8;
	.param .b64 param1;
	st.param.b64 	[param1], %rd3;
	.param .b32 retval0;
	call.uni (retval0), 
	vprintf, 
	(
	param0, 
	param1
	);
	ld.param.b32 	%r6, [retval0];
	} // callseq 5
	ret;

}
	// .globl	_Z27unique_gid_calculation_2d_aPi
.visible .entry _Z27unique_gid_calculation_2d_aPi(
	.param .u64 .ptr .align 1 _Z27unique_gid_calculation_2d_aPi_param_0
)
{
	.local .align 8 .b8 	__local_depot5[24];
	.reg .b64 	%SP;
	.reg .b64 	%SPL;
	.reg .b32 	%r<9>;
	.reg .b64 	%rd<9>;

	mov.u64 	%SPL, __local_depot5;
	cvta.local.u64 	%SP, %SPL;
	ld.param.u64 	%rd1, [_Z27unique_gid_calculation_2d_aPi_param_0];
	cvta.to.global.u64 	%rd2, %rd1;
	add.u64 	%rd3, %SP, 0;
	add.u64 	%rd4, %SPL, 0;
	mov.u32 	%r1, %tid.x;
	mov.u32 	%r2, %ctaid.x;
	mov.u32 	%r3, %ntid.x;
	mad.lo.s32 	%r4, %r2, %r3, %r1;
	mov.u32 	%r5, %ctaid.y;
	mul.wide.s32 	%rd5, %r4, 4;
	add.s64 	%rd6, %rd2, %rd5;
	ld.global.u32 	%r6, [%rd6];
	st.local.v2.u32 	[%rd4], {%r2, %r5};
	st.local.v2.u32 	[%rd4+8], {%r1, %r4};
	st.local.u32 	[%rd4+16], %r6;
	mov.u64 	%rd7, $str$6;
	cvta.global.u64 	%rd8, %rd7;
	{ // callseq 6, 0
	.param .b64 param0;
	st.param.b64 	[param0], %rd8;
	.param .b64 param1;
	st.param.b64 	[param1], %rd3;
	.param .b32 retval0;
	call.uni (retval0), 
	vprintf, 
	(
	param0, 
	param1
	);
	ld.param.b32 	%r7, [retval0];
	} // callseq 6
	ret;

}
	// .globl	_Z27unique_gid_calculation_2d_bPi
.visible .entry _Z27unique_gid_calculation_2d_bPi(
	.param .u64 .ptr .align 1 _Z27unique_gid_calculation_2d_bPi_param_0
)
{
	.local .align 8 .b8 	__local_depot6[24];
	.reg .b64 	%SP;
	.reg .b64 	%SPL;
	.reg .b32 	%r<11>;
	.reg .b64 	%rd<9>;

	mov.u64 	%SPL, __local_depot6;
	cvta.local.u64 	%SP, %SPL;
	ld.param.u64 	%rd1, [_Z27unique_gid_calculation_2d_bPi_param_0];
	cvta.to.global.u64 	%rd2, %rd1;
	add.u64 	%rd3, %SP, 0;
	add.u64 	%rd4, %SPL, 0;
	mov.u32 	%r1, %tid.x;
	mov.u32 	%r2, %ctaid.x;
	mov.u32 	%r3, %ntid.x;
	mov.u32 	%r4, %nctaid.x;
	mov.u32 	%r5, %ctaid.y;
	mad.lo.s32 	%r6, %r5, %r4, %r2;
	mad.lo.s32 	%r7, %r6, %r3, %r1;
	mul.wide.s32 	%rd5, %r7, 4;
	add.s64 	%rd6, %rd2, %rd5;
	ld.global.u32 	%r8, [%rd6];
	st.local.v2.u32 	[%rd4], {%r2, %r5};
	st.local.v2.u32 	[%rd4+8], {%r1, %r7};
	st.local.u32 	[%rd4+16], %r8;
	mov.u64 	%rd7, $str$6;
	cvta.global.u64 	%rd8, %rd7;
	{ // callseq 7, 0
	.param .b64 param0;
	st.param.b64 	[param0], %rd8;
	.param .b64 param1;
	st.param.b64 	[param1], %rd3;
	.param .b32 retval0;
	call.uni (retval0), 
	vprintf, 
	(
	param0, 
	param1
	);
	ld.param.b32 	%r9, [retval0];
	} // callseq 7
	ret;

}
	// .globl	_Z28unique_gid_calculation_2d_2dPi
.visible .entry _Z28unique_gid_calculation_2d_2dPi(
	.param .u64 .ptr .align 1 _Z28unique_gid_calculation_2d_2dPi_param_0
)
{
	.local .align 8 .b8 	__local_depot7[24];
	.reg .b64 	%SP;
	.reg .b64 	%SPL;
	.reg .b32 	%r<15>;
	.reg .b64 	%rd<9>;

	mov.u64 	%SPL, __local_depot7;
	cvta.local.u64 	%SP, %SPL;
	ld.param.u64 	%rd1, [_Z28unique_gid_calculation_2d_2dPi_param_0];
	cvta.to.global.u64 	%rd2, %rd1;
	add.u64 	%rd3, %SP, 0;
	add.u64 	%rd4, %SPL, 0;
	mov.u32 	%r1, %ntid.x;
	mov.u32 	%r2, %tid.y;
	mov.u32 	%r3, %tid.x;
	mad.lo.s32 	%r4, %r1, %r2, %r3;
	mov.u32 	%r5, %ntid.y;
	mul.lo.s32 	%r6, %r1, %r5;
	mov.u32 	%r7, %ctaid.x;
	mov.u32 	%r8, %nctaid.x;
	mov.u32 	%r9, %ctaid.y;
	mad.lo.s32 	%r10, %r9, %r8, %r7;
	mad.lo.s32 	%r11, %r6, %r10, %r4;
	mul.wide.s32 	%rd5, %r11, 4;
	add.s64 	%rd6, %rd2, %rd5;
	ld.global.u32 	%r12, [%rd6];
	st.local.v2.u32 	[%rd4], {%r7, %r9};
	st.local.v2.u32 	[%rd4+8], {%r4, %r11};
	st.local.u32 	[%rd4+16], %r12;
	mov.u64 	%rd7, $str$6;
	cvta.global.u64 	%rd8, %rd7;
	{ // callseq 8, 0
	.param .b64 param0;
	st.param.b64 	[param0], %rd8;
	.param .b64 param1;
	st.param.b64 	[param1], %rd3;
	.param .b32 retval0;
	call.uni (retval0), 
	vprintf, 
	(
	param0, 
	param1
	);
	ld.param.b32 	%r13, [retval0];
	} // callseq 8
	ret;

}
	// .globl	_Z12mem_trs_testPi
.visible .entry _Z12mem_trs_testPi(
	.param .u64 .ptr .align 1 _Z12mem_trs_testPi_param_0
)
{
	.local .align 8 .b8 	__local_depot8[16];
	.reg .b64 	%SP;
	.reg .b64 	%SPL;
	.reg .b32 	%r<8>;
	.reg .b64 	%rd<9>;

	mov.u64 	%SPL, __local_depot8;
	cvta.local.u64 	%SP, %SPL;
	ld.param.u64 	%rd1, [_Z12mem_trs_testPi_param_0];
	cvta.to.global.u64 	%rd2, %rd1;
	add.u64 	%rd3, %SP, 0;
	add.u64 	%rd4, %SPL, 0;
	mov.u32 	%r1, %ctaid.x;
	mov.u32 	%r2, %ntid.x;
	mov.u32 	%r3, %tid.x;
	mad.lo.s32 	%r4, %r1, %r2, %r3;
	mul.wide.s32 	%rd5, %r4, 4;
	add.s64 	%rd6, %rd2, %rd5;
	ld.global.u32 	%r5, [%rd6];
	st.local.v2.u32 	[%rd4], {%r3, %r4};
	st.local.u32 	[%rd4+8], %r5;
	mov.u64 	%rd7, $str$7;
	cvta.global.u64 	%rd8, %rd7;
	{ // callseq 9, 0
	.param .b64 param0;
	st.param.b64 	[param0], %rd8;
	.param .b64 param1;
	st.param.b64 	[param1], %rd3;
	.param .b32 retval0;
	call.uni (retval0), 
	vprintf, 
	(
	param0, 
	param1
	);
	ld.param.b32 	%r6, [retval0];
	} // callseq 9
	ret;

}


// ===== COMPILED SASS (sm_100) =====

	.target	sm_100

	.elftype	@"ET_EXEC"


//--------------------- .note.nv.tkinfo           --------------------------
	.section	.note.nv.tkinfo,"",@"SHT_NOTE"
	.sectionflags	@"SHF_NOTE_NV_TKINFO"
	.tkinfo
        /*0018*/ 	.word	0x00000002
        /*0030*/ 	.string	""
        /*0030*/ 	.string	"ptxas"
        /*0030*/ 	.string	"Cuda compilation tools, release 13.0, V13.0.88"
        /*0030*/ 	.string	"Build cuda_13.0.r13.0/compiler.36424714_0"
        /*0030*/ 	.string	"-arch sm_100 -m 64 "



//--------------------- .note.nv.cuinfo           --------------------------
	.section	.note.nv.cuinfo,"",@"SHT_NOTE"
	.sectionflags	@"SHF_NOTE_NV_CUINFO"
        /*0018*/ 	.short	0x0002
        /*001a*/ 	.short	0x0064
        /*001c*/ 	.short	0x0082
	.zero		2


//--------------------- .nv.info                  --------------------------
	.section	.nv.info,"",@"SHT_CUDA_INFO"
	.align	4


	//----- nvinfo : EIATTR_REGCOUNT
	.align		4
        /*0000*/ 	.byte	0x04, 0x2f
        /*0002*/ 	.short	(.L_9 - .L_8)
	.align		4
.L_8:
        /*0004*/ 	.word	index@(_Z10hello_cudav)
        /*0008*/ 	.word	0x00000018


	//----- nvinfo : EIATTR_FRAME_SIZE
	.align		4
.L_9:
        /*000c*/ 	.byte	0x04, 0x11
        /*000e*/ 	.short	(.L_11 - .L_10)
	.align		4
.L_10:
        /*0010*/ 	.word	index@(_Z10hello_cudav)
        /*0014*/ 	.word	0x00000000


	//----- nvinfo : EIATTR_REGCOUNT
	.align		4
.L_11:
        /*0018*/ 	.byte	0x04, 0x2f
        /*001a*/ 	.short	(.L_13 - .L_12)
	.align		4
.L_12:
        /*001c*/ 	.word	index@(_Z15print_threadIdsv)
        /*0020*/ 	.word	0x00000018


	//----- nvinfo : EIATTR_FRAME_SIZE
	.align		4
.L_13:
        /*0024*/ 	.byte	0x04, 0x11
        /*0026*/ 	.short	(.L_15 - .L_14)
	.align		4
.L_14:
        /*0028*/ 	.word	index@(_Z15print_threadIdsv)
        /*002c*/ 	.word	0x00000010


	//----- nvinfo : EIATTR_REGCOUNT
	.align		4
.L_15:
        /*0030*/ 	.byte	0x04, 0x2f
        /*0032*/ 	.short	(.L_17 - .L_16)
	.align		4
.L_16:
        /*0034*/ 	.word	index@(_Z13print_detailsv)
        /*0038*/ 	.word	0x00000018


	//----- nvinfo : EIATTR_FRAME_SIZE
	.align		4
.L_17:
        /*003c*/ 	.byte	0x04, 0x11
        /*003e*/ 	.short	(.L_19 - .L_18)
	.align		4
.L_18:
        /*0040*/ 	.word	index@(_Z13print_detailsv)
        /*0044*/ 	.word	0x00000010


	//----- nvinfo : EIATTR_REGCOUNT
	.align		4
.L_19:
        /*0048*/ 	.byte	0x04, 0x2f
        /*004a*/ 	.short	(.L_21 - .L_20)
	.align		4
.L_20:
        /*004c*/ 	.word	index@(_Z25unique_idx_calc_threadIdxPi)
        /*0050*/ 	.word	0x00000018


	//----- nvinfo : EIATTR_FRAME_SIZE
	.align		4
.L_21:
        /*0054*/ 	.byte	0x04, 0x11
        /*0056*/ 	.short	(.L_23 - .L_22)
	.align		4
.L_22:
        /*0058*/ 	.word	index@(_Z25unique_idx_calc_threadIdxPi)
        /*005c*/ 	.word	0x00000008


	//----- nvinfo : EIATTR_REGCOUNT
	.align		4
.L_23:
        /*0060*/ 	.byte	0x04, 0x2f
        /*0062*/ 	.short	(.L_25 - .L_24)
	.align		4
.L_24:
        /*0064*/ 	.word	index@(_Z22unique_gid_calculationPi)
        /*0068*/ 	.word	0x00000018


	//----- nvinfo : EIATTR_FRAME_SIZE
	.align		4
.L_25:
        /*006c*/ 	.byte	0x04, 0x11
        /*006e*/ 	.short	(.L_27 - .L_26)
	.align		4
.L_26:
        /*0070*/ 	.word	index@(_Z22unique_gid_calculationPi)
        /*0074*/ 	.word	0x00000010


	//----- nvinfo : EIATTR_REGCOUNT
	.align		4
.L_27:
        /*0078*/ 	.byte	0x04, 0x2f
        /*007a*/ 	.short	(.L_29 - .L_28)
	.align		4
.L_28:
        /*007c*/ 	.word	index@(_Z27unique_gid_calculation_2d_aPi)
        /*0080*/ 	.word	0x00000018


	//----- nvinfo : EIATTR_FRAME_SIZE
	.align		4
.L_29:
        /*0084*/ 	.byte	0x04, 0x11
        /*0086*/ 	.short	(.L_31 - .L_30)
	.align		4
.L_30:
        /*0088*/ 	.word	index@(_Z27unique_gid_calculation_2d_aPi)
        /*008c*/ 	.word	0x00000018


	//----- nvinfo : EIATTR_REGCOUNT
	.align		4
.L_31:
        /*0090*/ 	.byte	0x04, 0x2f
        /*0092*/ 	.short	(.L_33 - .L_32)
	.align		4
.L_32:
        /*0094*/ 	.word	index@(_Z27unique_gid_calculation_2d_bPi)
        /*0098*/ 	.word	0x00000018


	//----- nvinfo : EIATTR_FRAME_SIZE
	.align		4
.L_33:
        /*009c*/ 	.byte	0x04, 0x11
        /*009e*/ 	.short	(.L_35 - .L_34)
	.align		4
.L_34:
        /*00a0*/ 	.word	index@(_Z27unique_gid_calculation_2d_bPi)
        /*00a4*/ 	.word	0x00000018


	//----- nvinfo : EIATTR_REGCOUNT
	.align		4
.L_35:
        /*00a8*/ 	.byte	0x04, 0x2f
        /*00aa*/ 	.short	(.L_37 - .L_36)
	.align		4
.L_36:
        /*00ac*/ 	.word	index@(_Z28unique_gid_calculation_2d_2dPi)
        /*00b0*/ 	.word	0x00000018


	//----- nvinfo : EIATTR_FRAME_SIZE
	.align		4
.L_37:
        /*00b4*/ 	.byte	0x04, 0x11
        /*00b6*/ 	.short	(.L_39 - .L_38)
	.align		4
.L_38:
        /*00b8*/ 	.word	index@(_Z28unique_gid_calculation_2d_2dPi)
        /*00bc*/ 	.word	0x00000018


	//----- nvinfo : EIATTR_REGCOUNT
	.align		4
.L_39:
        /*00c0*/ 	.byte	0x04, 0x2f
        /*00c2*/ 	.short	(.L_41 - .L_40)
	.align		4
.L_40:
        /*00c4*/ 	.word	index@(_Z12mem_trs_testPi)
        /*00c8*/ 	.word	0x00000018


	//----- nvinfo : EIATTR_FRAME_SIZE
	.align		4
.L_41:
        /*00cc*/ 	.byte	0x04, 0x11
        /*00ce*/ 	.short	(.L_43 - .L_42)
	.align		4
.L_42:
        /*00d0*/ 	.word	index@(_Z12mem_trs_testPi)
        /*00d4*/ 	.word	0x00000010


	//----- nvinfo : EIATTR_MIN_STACK_SIZE
	.align		4
.L_43:
        /*00d8*/ 	.byte	0x04, 0x12
        /*00da*/ 	.short	(.L_45 - .L_44)
	.align		4
.L_44:
        /*00dc*/ 	.word	index@(_Z12mem_trs_testPi)
        /*00e0*/ 	.word	0x00000010


	//----- nvinfo : EIATTR_MIN_STACK_SIZE
	.align		4
.L_45:
        /*00e4*/ 	.byte	0x04, 0x12
        /*00e6*/ 	.short	(.L_47 - .L_46)
	.align		4
.L_46:
        /*00e8*/ 	.word	index@(_Z28unique_gid_calculation_2d_2dPi)
        /*00ec*/ 	.word	0x00000018


	//----- nvinfo : EIATTR_MIN_STACK_SIZE
	.align		4
.L_47:
        /*00f0*/ 	.byte	0x04, 0x12
        /*00f2*/ 	.short	(.L_49 - .L_48)
	.align		4
.L_48:
        /*00f4*/ 	.word	index@(_Z27unique_gid_calculation_2d_bPi)
        /*00f8*/ 	.word	0x00000018


	//----- nvinfo : EIATTR_MIN_STACK_SIZE
	.align		4
.L_49:
        /*00fc*/ 	.byte	0x04, 0x12
        /*00fe*/ 	.short	(.L_51 - .L_50)
	.align		4
.L_50:
        /*0100*/ 	.word	index@(_Z27unique_gid_calculation_2d_aPi)
        /*0104*/ 	.word	0x00000018


	//----- nvinfo : EIATTR_MIN_STACK_SIZE
	.align		4
.L_51:
        /*0108*/ 	.byte	0x04, 0x12
        /*010a*/ 	.short	(.L_53 - .L_52)
	.align		4
.L_52:
        /*010c*/ 	.word	index@(_Z22unique_gid_calculationPi)
        /*0110*/ 	.word	0x00000010


	//----- nvinfo : EIATTR_MIN_STACK_SIZE
	.align		4
.L_53:
        /*0114*/ 	.byte	0x04, 0x12
        /*0116*/ 	.short	(.L_55 - .L_54)
	.align		4
.L_54:
        /*0118*/ 	.word	index@(_Z25unique_idx_calc_threadIdxPi)
        /*011c*/ 	.word	0x00000008


	//----- nvinfo : EIATTR_MIN_STACK_SIZE
	.align		4
.L_55:
        /*0120*/ 	.byte	0x04, 0x12
        /*0122*/ 	.short	(.L_57 - .L_56)
	.align		4
.L_56:
        /*0124*/ 	.word	index@(_Z13print_detailsv)
        /*0128*/ 	.word	0x00000010


	//----- nvinfo : EIATTR_MIN_STACK_SIZE
	.align		4
.L_57:
        /*012c*/ 	.byte	0x04, 0x12
        /*012e*/ 	.short	(.L_59 - .L_58)
	.align		4
.L_58:
        /*0130*/ 	.word	index@(_Z15print_threadIdsv)
        /*0134*/ 	.word	0x00000010


	//----- nvinfo : EIATTR_MIN_STACK_SIZE
	.align		4
.L_59:
        /*0138*/ 	.byte	0x04, 0x12
        /*013a*/ 	.short	(.L_61 - .L_60)
	.align		4
.L_60:
        /*013c*/ 	.word	index@(_Z10hello_cudav)
        /*0140*/ 	.word	0x00000000
.L_61:


//--------------------- .nv.compat                --------------------------
	.section	.nv.compat,"",@"SHT_CUDA_COMPAT_INFO"
	.align	4
        /*0000*/ 	.byte	0x02, 0x09, 0x00, 0x00, 0x02, 0x02, 0x01, 0x00, 0x02, 0x05, 0x05, 0x00, 0x03, 0x07, 0x01, 0x01
        /*0010*/ 	.byte	0x02, 0x03, 0x00, 0x00, 0x02, 0x06, 0x01, 0x00, 0x04, 0x0b, 0x08, 0x00, 0x09, 0x00, 0x00, 0x00
        /*0020*/ 	.byte	0x00, 0x00, 0x00, 0x00


//--------------------- .nv.info._Z12mem_trs_testPi --------------------------
	.section	.nv.info._Z12mem_trs_testPi,"",@"SHT_CUDA_INFO"
	.sectionflags	@""
	.align	4


	//----- nvinfo : EIATTR_CUDA_API_VERSION
	.align		4
        /*0000*/ 	.byte	0x04, 0x37
        /*0002*/ 	.short	(.L_63 - .L_62)
.L_62:
        /*0004*/ 	.word	0x00000082


	//----- nvinfo : EIATTR_KPARAM_INFO
	.align		4
.L_63:
        /*0008*/ 	.byte	0x04, 0x17
        /*000a*/ 	.short	(.L_65 - .L_64)
.L_64:
        /*000c*/ 	.word	0x00000000
        /*0010*/ 	.short	0x0000
        /*0012*/ 	.short	0x0000
        /*0014*/ 	.byte	0x00, 0xf5, 0x21, 0x00


	//----- nvinfo : EIATTR_SPARSE_MMA_MASK
	.align		4
.L_65:
        /*0018*/ 	.byte	0x03, 0x50
        /*001a*/ 	.short	0x0000


	//----- nvinfo : EIATTR_MAXREG_COUNT
	.align		4
        /*001c*/ 	.byte	0x03, 0x1b
        /*001e*/ 	.short	0x00ff


	//----- nvinfo : EIATTR_EXTERNS
	.align		4
        /*0020*/ 	.byte	0x04, 0x0f
        /*0022*/ 	.short	(.L_67 - .L_66)


	//   ....[0]....
	.align		4
.L_66:
        /*0024*/ 	.word	index@(vprintf)


	//----- nvinfo : EIATTR_MERCURY_ISA_VERSION
	.align		4
.L_67:
        /*0028*/ 	.byte	0x03, 0x5f
        /*002a*/ 	.short	0x0101


	//----- nvinfo : EIATTR_VRC_CTA_INIT_COUNT
	.align		4
        /*002c*/ 	.byte	0x02, 0x4a
	.zero		1
	.zero		1


	//----- nvinfo : EIATTR_SYSCALL_OFFSETS
	.align		4
        /*0030*/ 	.byte	0x04, 0x46
        /*0032*/ 	.short	(.L_69 - .L_68)


	//   ....[0]....
.L_68:
        /*0034*/ 	.word	0x00000160


	//----- nvinfo : EIATTR_EXIT_INSTR_OFFSETS
	.align		4
.L_69:
        /*0038*/ 	.byte	0x04, 0x1c
        /*003a*/ 	.short	(.L_71 - .L_70)


	//   ....[0]....
.L_70:
        /*003c*/ 	.word	0x00000170


	//----- nvinfo : EIATTR_CBANK_PARAM_SIZE
	.align		4
.L_71:
        /*0040*/ 	.byte	0x03, 0x19
        /*0042*/ 	.short	0x0008


	//----- nvinfo : EIATTR_PARAM_CBANK
	.align		4
        /*0044*/ 	.byte	0x04, 0x0a
        /*0046*/ 	.short	(.L_73 - .L_72)
	.align		4
.L_72:
        /*0048*/ 	.word	index@(.nv.constant0._Z12mem_trs_testPi)
        /*004c*/ 	.short	0x0380
        /*004e*/ 	.short	0x0008


	//----- nvinfo : EIATTR_SW_WAR
	.align		4
.L_73:
        /*0050*/ 	.byte	0x04, 0x36
        /*0052*/ 	.short	(.L_75 - .L_74)
.L_74:
        /*0054*/ 	.word	0x00000008
.L_75:


//--------------------- .nv.info._Z28unique_gid_calculation_2d_2dPi --------------------------
	.section	.nv.info._Z28unique_gid_calculation_2d_2dPi,"",@"SHT_CUDA_INFO"
	.sectionflags	@""
	.align	4


	//----- nvinfo : EIATTR_CUDA_API_VERSION
	.align		4
        /*0000*/ 	.byte	0x04, 0x37
        /*0002*/ 	.short	(.L_77 - .L_76)
.L_76:
        /*0004*/ 	.word	0x00000082


	//----- nvinfo : EIATTR_KPARAM_INFO
	.align		4
.L_77:
        /*0008*/ 	.byte	0x04, 0x17
        /*000a*/ 	.short	(.L_79 - .L_78)
.L_78:
        /*000c*/ 	.word	0x00000000
        /*0010*/ 	.short	0x0000
        /*0012*/ 	.short	0x0000
        /*0014*/ 	.byte	0x00, 0xf5, 0x21, 0x00


	//----- nvinfo : EIATTR_SPARSE_MMA_MASK
	.align		4
.L_79:
        /*0018*/ 	.byte	0x03, 0x50
        /*001a*/ 	.short	0x0000


	//----- nvinfo : EIATTR_MAXREG_COUNT
	.align		4
        /*001c*/ 	.byte	0x03, 0x1b
        /*001e*/ 	.short	0x00ff


	//----- nvinfo : EIATTR_EXTERNS
	.align		4
        /*0020*/ 	.byte	0x04, 0x0f
        /*0022*/ 	.short	(.L_81 - .L_80)


	//   ....[0]....
	.align		4
.L_80:
        /*0024*/ 	.word	index@(vprintf)


	//----- nvinfo : EIATTR_MERCURY_ISA_VERSION
	.align		4
.L_81:
        /*0028*/ 	.byte	0x03, 0x5f
        /*002a*/ 	.short	0x0101


	//----- nvinfo : EIATTR_VRC_CTA_INIT_COUNT
	.align		4
        /*002c*/ 	.byte	0x02, 0x4a
	.zero		1
	.zero		1


	//----- nvinfo : EIATTR_SYSCALL_OFFSETS
	.align		4
        /*0030*/ 	.byte	0x04, 0x46
        /*0032*/ 	.short	(.L_83 - .L_82)


	//   ....[0]....
.L_82:
        /*0034*/ 	.word	0x000001e0


	//----- nvinfo : EIATTR_EXIT_INSTR_OFFSETS
	.align		4
.L_83:
        /*0038*/ 	.byte	0x04, 0x1c
        /*003a*/ 	.short	(.L_85 - .L_84)


	//   ....[0]....
.L_84:
        /*003c*/ 	.word	0x000001f0


	//----- nvinfo : EIATTR_CBANK_PARAM_SIZE
	.align		4
.L_85:
        /*0040*/ 	.byte	0x03, 0x19
        /*0042*/ 	.short	0x0008


	//----- nvinfo : EIATTR_PARAM_CBANK
	.align		4
        /*0044*/ 	.byte	0x04, 0x0a
        /*0046*/ 	.short	(.L_87 - .L_86)
	.align		4
.L_86:
        /*0048*/ 	.word	index@(.nv.constant0._Z28unique_gid_calculation_2d_2dPi)
        /*004c*/ 	.short	0x0380
        /*004e*/ 	.short	0x0008


	//----- nvinfo : EIATTR_SW_WAR
	.align		4
.L_87:
        /*0050*/ 	.byte	0x04, 0x36
        /*0052*/ 	.short	(.L_89 - .L_88)
.L_88:
        /*0054*/ 	.word	0x00000008
.L_89:


//--------------------- .nv.info._Z27unique_gid_calculation_2d_bPi --------------------------
	.section	.nv.info._Z27unique_gid_calculation_2d_bPi,"",@"SHT_CUDA_INFO"
	.sectionflags	@""
	.align	4


	//----- nvinfo : EIATTR_CUDA_API_VERSION
	.align		4
        /*0000*/ 	.byte	0x04, 0x37
        /*0002*/ 	.short	(.L_91 - .L_90)
.L_90:
        /*0004*/ 	.word	0x00000082


	//----- nvinfo : EIATTR_KPARAM_INFO
	.align		4
.L_91:
        /*0008*/ 	.byte	0x04, 0x17
        /*000a*/ 	.short	(.L_93 - .L_92)
.L_92:
        /*000c*/ 	.word	0x00000000
        /*0010*/ 	.short	0x0000
        /*0012*/ 	.short	0x0000
        /*0014*/ 	.byte	0x00, 0xf5, 0x21, 0x00


	//----- nvinfo : EIATTR_SPARSE_MMA_MASK
	.align		4
.L_93:
        /*0018*/ 	.byte	0x03, 0x50
        /*001a*/ 	.short	0x0000


	//----- nvinfo : EIATTR_MAXREG_COUNT
	.align		4
        /*001c*/ 	.byte	0x03, 0x1b
        /*001e*/ 	.short	0x00ff


	//----- nvinfo : EIATTR_EXTERNS
	.align		4
        /*0020*/ 	.byte	0x04, 0x0f
        /*0022*/ 	.short	(.L_95 - .L_94)


	//   ....[0]....
	.align		4
.L_94:
        /*0024*/ 	.word	index@(vprintf)


	//----- nvinfo : EIATTR_MERCURY_ISA_VERSION
	.align		4
.L_95:
        /*0028*/ 	.byte	0x03, 0x5f
        /*002a*/ 	.short	0x0101


	//----- nvinfo : EIATTR_VRC_CTA_INIT_COUNT
	.align		4
        /*002c*/ 	.byte	0x02, 0x4a
	.zero		1
	.zero		1


	//----- nvinfo : EIATTR_SYSCALL_OFFSETS
	.align		4
        /*0030*/ 	.byte	0x04, 0x46
        /*0032*/ 	.short	(.L_97 - .L_96)


	//   ....[0]....
.L_96:
        /*0034*/ 	.word	0x000001a0


	//----- nvinfo : EIATTR_EXIT_INSTR_OFFSETS
	.align		4
.L_97:
        /*0038*/ 	.byte	0x04, 0x1c
        /*003a*/ 	.short	(.L_99 - .L_98)


	//   ....[0]....
.L_98:
        /*003c*/ 	.word	0x000001b0


	//----- nvinfo : EIATTR_CBANK_PARAM_SIZE
	.align		4
.L_99:
        /*0040*/ 	.byte	0x03, 0x19
        /*0042*/ 	.short	0x0008


	//----- nvinfo : EIATTR_PARAM_CBANK
	.align		4
        /*0044*/ 	.byte	0x04, 0x0a
        /*0046*/ 	.short	(.L_101 - .L_100)
	.align		4
.L_100:
        /*0048*/ 	.word	index@(.nv.constant0._Z27unique_gid_calculation_2d_bPi)
        /*004c*/ 	.short	0x0380
        /*004e*/ 	.short	0x0008


	//----- nvinfo : EIATTR_SW_WAR
	.align		4
.L_101:
        /*0050*/ 	.byte	0x04, 0x36
        /*0052*/ 	.short	(.L_103 - .L_102)
.L_102:
        /*0054*/ 	.word	0x00000008
.L_103:


//--------------------- .nv.info._Z27unique_gid_calculation_2d_aPi --------------------------
	.section	.nv.info._Z27unique_gid_calculation_2d_aPi,"",@"SHT_CUDA_INFO"
	.sectionflags	@""
	.align	4


	//----- nvinfo : EIATTR_CUDA_API_VERSION
	.align		4
        /*0000*/ 	.byte	0x04, 0x37
        /*0002*/ 	.short	(.L_105 - .L_104)
.L_104:
        /*0004*/ 	.word	0x00000082


	//----- nvinfo : EIATTR_KPARAM_INFO
	.align		4
.L_105:
        /*0008*/ 	.byte	0x04, 0x17
        /*000a*/ 	.short	(.L_107 - .L_106)
.L_106:
        /*000c*/ 	.word	0x00000000
        /*0010*/ 	.short	0x0000
        /*0012*/ 	.short	0x0000
        /*0014*/ 	.byte	0x00, 0xf5, 0x21, 0x00


	//----- nvinfo : EIATTR_SPARSE_MMA_MASK
	.align		4
.L_107:
        /*0018*/ 	.byte	0x03, 0x50
        /*001a*/ 	.short	0x0000


	//----- nvinfo : EIATTR_MAXREG_COUNT
	.align		4
        /*001c*/ 	.byte	0x03, 0x1b
        /*001e*/ 	.short	0x00ff


	//----- nvinfo : EIATTR_EXTERNS
	.align		4
        /*0020*/ 	.byte	0x04, 0x0f
        /*0022*/ 	.short	(.L_109 - .L_108)


	//   ....[0]....
	.align		4
.L_108:
        /*0024*/ 	.word	index@(vprintf)


	//----- nvinfo : EIATTR_MERCURY_ISA_VERSION
	.align		4
.L_109:
        /*0028*/ 	.byte	0x03, 0x5f
        /*002a*/ 	.short	0x0101


	//----- nvinfo : EIATTR_VRC_CTA_INIT_COUNT
	.align		4
        /*002c*/ 	.byte	0x02, 0x4a
	.zero		1
	.zero		1


	//----- nvinfo : EIATTR_SYSCALL_OFFSETS
	.align		4
        /*0030*/ 	.byte	0x04, 0x46
        /*0032*/ 	.short	(.L_111 - .L_110)


	//   ....[0]....
.L_110:
        /*0034*/ 	.word	0x00000180


	//----- nvinfo : EIATTR_EXIT_INSTR_OFFSETS
	.align		4
.L_111:
        /*0038*/ 	.byte	0x04, 0x1c
        /*003a*/ 	.short	(.L_113 - .L_112)


	//   ....[0]....
.L_112:
        /*003c*/ 	.word	0x00000190


	//----- nvinfo : EIATTR_CBANK_PARAM_SIZE
	.align		4
.L_113:
        /*0040*/ 	.byte	0x03, 0x19
        /*0042*/ 	.short	0x0008


	//----- nvinfo : EIATTR_PARAM_CBANK
	.align		4
        /*0044*/ 	.byte	0x04, 0x0a
        /*0046*/ 	.short	(.L_115 - .L_114)
	.align		4
.L_114:
        /*0048*/ 	.word	index@(.nv.constant0._Z27unique_gid_calculation_2d_aPi)
        /*004c*/ 	.short	0x0380
        /*004e*/ 	.short	0x0008


	//----- nvinfo : EIATTR_SW_WAR
	.align		4
.L_115:
        /*0050*/ 	.byte	0x04, 0x36
        /*0052*/ 	.short	(.L_117 - .L_116)
.L_116:
        /*0054*/ 	.word	0x00000008
.L_117:


//--------------------- .nv.info._Z22unique_gid_calculationPi --------------------------
	.section	.nv.info._Z22unique_gid_calculationPi,"",@"SHT_CUDA_INFO"
	.sectionflags	@""
	.align	4


	//----- nvinfo : EIATTR_CUDA_API_VERSION
	.align		4
        /*0000*/ 	.byte	0x04, 0x37
        /*0002*/ 	.short	(.L_119 - .L_118)
.L_118:
        /*0004*/ 	.word	0x00000082


	//----- nvinfo : EIATTR_KPARAM_INFO
	.align		4
.L_119:
        /*0008*/ 	.byte	0x04, 0x17
        /*000a*/ 	.short	(.L_121 - .L_120)
.L_120:
        /*000c*/ 	.word	0x00000000
        /*0010*/ 	.short	0x0000
        /*0012*/ 	.short	0x0000
        /*0014*/ 	.byte	0x00, 0xf5, 0x21, 0x00


	//----- nvinfo : EIATTR_SPARSE_MMA_MASK
	.align		4
.L_121:
        /*0018*/ 	.byte	0x03, 0x50
        /*001a*/ 	.short	0x0000


	//----- nvinfo : EIATTR_MAXREG_COUNT
	.align		4
        /*001c*/ 	.byte	0x03, 0x1b
        /*001e*/ 	.short	0x00ff


	//----- nvinfo : EIATTR_EXTERNS
	.align		4
        /*0020*/ 	.byte	0x04, 0x0f
        /*0022*/ 	.short	(.L_123 - .L_122)


	//   ....[0]....
	.align		4
.L_122:
        /*0024*/ 	.word	index@(vprintf)


	//----- nvinfo : EIATTR_MERCURY_ISA_VERSION
	.align		4
.L_123:
        /*0028*/ 	.byte	0x03, 0x5f
        /*002a*/ 	.short	0x0101


	//----- nvinfo : EIATTR_VRC_CTA_INIT_COUNT
	.align		4
        /*002c*/ 	.byte	0x02, 0x4a
	.zero		1
	.zero		1


	//----- nvinfo : EIATTR_SYSCALL_OFFSETS
	.align		4
        /*0030*/ 	.byte	0x04, 0x46
        /*0032*/ 	.short	(.L_125 - .L_124)


	//   ....[0]....
.L_124:
        /*0034*/ 	.word	0x00000150


	//----- nvinfo : EIATTR_EXIT_INSTR_OFFSETS
	.align		4
.L_125:
        /*0038*/ 	.byte	0x04, 0x1c
        /*003a*/ 	.short	(.L_127 - .L_126)


	//   ....[0]....
.L_126:
        /*003c*/ 	.word	0x00000160


	//----- nvinfo : EIATTR_CBANK_PARAM_SIZE
	.align		4
.L_127:
        /*0040*/ 	.byte	0x03, 0x19
        /*0042*/ 	.short	0x0008


	//----- nvinfo : EIATTR_PARAM_CBANK
	.align		4
        /*0044*/ 	.byte	0x04, 0x0a
        /*0046*/ 	.short	(.L_129 - .L_128)
	.align		4
.L_128:
        /*0048*/ 	.word	index@(.nv.constant0._Z22unique_gid_calculationPi)
        /*004c*/ 	.short	0x0380
        /*004e*/ 	.short	0x0008


	//----- nvinfo : EIATTR_SW_WAR
	.align		4
.L_129:
        /*0050*/ 	.byte	0x04, 0x36
        /*0052*/ 	.short	(.L_131 - .L_130)
.L_130:
        /*0054*/ 	.word	0x00000008
.L_131:


//--------------------- .nv.info._Z25unique_idx_calc_threadIdxPi --------------------------
	.section	.nv.info._Z25unique_idx_calc_threadIdxPi,"",@"SHT_CUDA_INFO"
	.sectionflags	@""
	.align	4


	//----- nvinfo : EIATTR_CUDA_API_VERSION
	.align		4
        /*0000*/ 	.byte	0x04, 0x37
        /*0002*/ 	.short	(.L_133 - .L_132)
.L_132:
        /*0004*/ 	.word	0x00000082


	//----- nvinfo : EIATTR_KPARAM_INFO
	.align		4
.L_133:
        /*0008*/ 	.byte	0x04, 0x17
        /*000a*/ 	.short	(.L_135 - .L_134)
.L_134:
        /*000c*/ 	.word	0x00000000
        /*0010*/ 	.short	0x0000
        /*0012*/ 	.short	0x0000
        /*0014*/ 	.byte	0x00, 0xf5, 0x21, 0x00


	//----- nvinfo : EIATTR_SPARSE_MMA_MASK
	.align		4
.L_135:
        /*0018*/ 	.byte	0x03, 0x50
        /*001a*/ 	.short	0x0000


	//----- nvinfo : EIATTR_MAXREG_COUNT
	.align		4
        /*001c*/ 	.byte	0x03, 0x1b
        /*001e*/ 	.short	0x00ff


	//----- nvinfo : EIATTR_EXTERNS
	.align		4
        /*0020*/ 	.byte	0x04, 0x0f
        /*0022*/ 	.short	(.L_137 - .L_136)


	//   ....[0]....
	.align		4
.L_136:
        /*0024*/ 	.word	index@(vprintf)


	//----- nvinfo : EIATTR_MERCURY_ISA_VERSION
	.align		4
.L_137:
        /*0028*/ 	.byte	0x03, 0x5f
        /*002a*/ 	.short	0x0101


	//----- nvinfo : EIATTR_VRC_CTA_INIT_COUNT
	.align		4
        /*002c*/ 	.byte	0x02, 0x4a
	.zero		1
	.zero		1


	//----- nvinfo : EIATTR_SYSCALL_OFFSETS
	.align		4
        /*0030*/ 	.byte	0x04, 0x46
        /*0032*/ 	.short	(.L_139 - .L_138)


	//   ....[0]....
.L_138:
        /*0034*/ 	.word	0x00000120


	//----- nvinfo : EIATTR_EXIT_INSTR_OFFSETS
	.align		4
.L_139:
        /*0038*/ 	.byte	0x04, 0x1c
        /*003a*/ 	.short	(.L_141 - .L_140)


	//   ....[0]....
.L_140:
        /*003c*/ 	.word	0x00000130


	//----- nvinfo : EIATTR_CBANK_PARAM_SIZE
	.align		4
.L_141:
        /*0040*/ 	.byte	0x03, 0x19
        /*0042*/ 	.short	0x0008


	//----- nvinfo : EIATTR_PARAM_CBANK
	.align		4
        /*0044*/ 	.byte	0x04, 0x0a
        /*0046*/ 	.short	(.L_143 - .L_142)
	.align		4
.L_142:
        /*0048*/ 	.word	index@(.nv.constant0._Z25unique_idx_calc_threadIdxPi)
        /*004c*/ 	.short	0x0380
        /*004e*/ 	.short	0x0008


	//----- nvinfo : EIATTR_SW_WAR
	.align		4
.L_143:
        /*0050*/ 	.byte	0x04, 0x36
        /*0052*/ 	.short	(.L_145 - .L_144)
.L_144:
        /*0054*/ 	.word	0x00000008
.L_145:


//--------------------- .nv.info._Z13print_detailsv --------------------------
	.section	.nv.info._Z13print_detailsv,"",@"SHT_CUDA_INFO"
	.sectionflags	@""
	.align	4


	//----- nvinfo : EIATTR_CUDA_API_VERSION
	.align		4
        /*0000*/ 	.byte	0x04, 0x37
        /*0002*/ 	.short	(.L_147 - .L_146)
.L_146:
        /*0004*/ 	.word	0x00000082


	//----- nvinfo : EIATTR_SPARSE_MMA_MASK
	.align		4
.L_147:
        /*0008*/ 	.byte	0x03, 0x50
        /*000a*/ 	.short	0x0000


	//----- nvinfo : EIATTR_MAXREG_COUNT
	.align		4
        /*000c*/ 	.byte	0x03, 0x1b
        /*000e*/ 	.short	0x00ff


	//----- nvinfo : EIATTR_EXTERNS
	.align		4
        /*0010*/ 	.byte	0x04, 0x0f
        /*0012*/ 	.short	(.L_149 - .L_148)


	//   ....[0]....
	.align		4
.L_148:
        /*0014*/ 	.word	index@(vprintf)


	//----- nvinfo : EIATTR_MERCURY_ISA_VERSION
	.align		4
.L_149:
        /*0018*/ 	.byte	0x03, 0x5f
        /*001a*/ 	.short	0x0101


	//----- nvinfo : EIATTR_VRC_CTA_INIT_COUNT
	.align		4
        /*001c*/ 	.byte	0x02, 0x4a
	.zero		1
	.zero		1


	//----- nvinfo : EIATTR_SYSCALL_OFFSETS
	.align		4
        /*0020*/ 	.byte	0x04, 0x46
        /*0022*/ 	.short	(.L_151 - .L_150)


	//   ....[0]....
.L_150:
        /*0024*/ 	.word	0x00000130


	//   ....[1]....
        /*0028*/ 	.word	0x00000200


	//----- nvinfo : EIATTR_EXIT_INSTR_OFFSETS
	.align		4
.L_151:
        /*002c*/ 	.byte	0x04, 0x1c
        /*002e*/ 	.short	(.L_153 - .L_152)


	//   ....[0]....
.L_152:
        /*0030*/ 	.word	0x00000210


	//----- nvinfo : EIATTR_SW_WAR
	.align		4
.L_153:
        /*0034*/ 	.byte	0x04, 0x36
        /*0036*/ 	.short	(.L_155 - .L_154)
.L_154:
        /*0038*/ 	.word	0x00000008
.L_155:


//--------------------- .nv.info._Z15print_threadIdsv --------------------------
	.section	.nv.info._Z15print_threadIdsv,"",@"SHT_CUDA_INFO"
	.sectionflags	@""
	.align	4


	//----- nvinfo : EIATTR_CUDA_API_VERSION
	.align		4
        /*0000*/ 	.byte	0x04, 0x37
        /*0002*/ 	.short	(.L_157 - .L_156)
.L_156:
        /*0004*/ 	.word	0x00000082


	//----- nvinfo : EIATTR_SPARSE_MMA_MASK
	.align		4
.L_157:
        /*0008*/ 	.byte	0x03, 0x50
        /*000a*/ 	.short	0x0000


	//----- nvinfo : EIATTR_MAXREG_COUNT
	.align		4
        /*000c*/ 	.byte	0x03, 0x1b
        /*000e*/ 	.short	0x00ff


	//----- nvinfo : EIATTR_EXTERNS
	.align		4
        /*0010*/ 	.byte	0x04, 0x0f
        /*0012*/ 	.short	(.L_159 - .L_158)


	//   ....[0]....
	.align		4
.L_158:
        /*0014*/ 	.word	index@(vprintf)


	//----- nvinfo : EIATTR_MERCURY_ISA_VERSION
	.align		4
.L_159:
        /*0018*/ 	.byte	0x03, 0x5f
        /*001a*/ 	.short	0x0101


	//----- nvinfo : EIATTR_VRC_CTA_INIT_COUNT
	.align		4
        /*001c*/ 	.byte	0x02, 0x4a
	.zero		1
	.zero		1


	//----- nvinfo : EIATTR_SYSCALL_OFFSETS
	.align		4
        /*0020*/ 	.byte	0x04, 0x46
        /*0022*/ 	.short	(.L_161 - .L_160)


	//   ....[0]....
.L_160:
        /*0024*/ 	.word	0x00000110


	//----- nvinfo : EIATTR_EXIT_INSTR_OFFSETS
	.align		4
.L_161:
        /*0028*/ 	.byte	0x04, 0x1c
        /*002a*/ 	.short	(.L_163 - .L_162)


	//   ....[0]....
.L_162:
        /*002c*/ 	.word	0x00000120


	//----- nvinfo : EIATTR_SW_WAR
	.align		4
.L_163:
        /*0030*/ 	.byte	0x04, 0x36
        /*0032*/ 	.short	(.L_165 - .L_164)
.L_164:
        /*0034*/ 	.word	0x00000008
.L_165:


//--------------------- .nv.info._Z10hello_cudav  --------------------------
	.section	.nv.info._Z10hello_cudav,"",@"SHT_CUDA_INFO"
	.sectionflags	@""
	.align	4


	//----- nvinfo : EIATTR_CUDA_API_VERSION
	.align		4
        /*0000*/ 	.byte	0x04, 0x37
        /*0002*/ 	.short	(.L_167 - .L_166)
.L_166:
        /*0004*/ 	.word	0x00000082


	//----- nvinfo : EIATTR_SPARSE_MMA_MASK
	.align		4
.L_167:
        /*0008*/ 	.byte	0x03, 0x50
        /*000a*/ 	.short	0x0000


	//----- nvinfo : EIATTR_MAXREG_COUNT
	.align		4
        /*000c*/ 	.byte	0x03, 0x1b
        /*000e*/ 	.short	0x00ff


	//----- nvinfo : EIATTR_EXTERNS
	.align		4
        /*0010*/ 	.byte	0x04, 0x0f
        /*0012*/ 	.short	(.L_169 - .L_168)


	//   ....[0]....
	.align		4
.L_168:
        /*0014*/ 	.word	index@(vprintf)


	//----- nvinfo : EIATTR_MERCURY_ISA_VERSION
	.align		4
.L_169:
        /*0018*/ 	.byte	0x03, 0x5f
        /*001a*/ 	.short	0x0101


	//----- nvinfo : EIATTR_VRC_CTA_INIT_COUNT
	.align		4
        /*001c*/ 	.byte	0x02, 0x4a
	.zero		1
	.zero		1


	//----- nvinfo : EIATTR_SYSCALL_OFFSETS
	.align		4
        /*0020*/ 	.byte	0x04, 0x46
        /*0022*/ 	.short	(.L_171 - .L_170)


	//   ....[0]....
.L_170:
        /*0024*/ 	.word	0x00000080


	//----- nvinfo : EIATTR_EXIT_INSTR_OFFSETS
	.align		4
.L_171:
        /*0028*/ 	.byte	0x04, 0x1c
        /*002a*/ 	.short	(.L_173 - .L_172)


	//   ....[0]....
.L_172:
        /*002c*/ 	.word	0x00000090


	//----- nvinfo : EIATTR_SW_WAR
	.align		4
.L_173:
        /*0030*/ 	.byte	0x04, 0x36
        /*0032*/ 	.short	(.L_175 - .L_174)
.L_174:
        /*0034*/ 	.word	0x00000008
.L_175:


//--------------------- .nv.callgraph             --------------------------
	.section	.nv.callgraph,"",@"SHT_CUDA_CALLGRAPH"
	.align	4
	.sectionentsize	8
	.align		4
        /*0000*/ 	.word	0x00000000
	.align		4
        /*0004*/ 	.word	0xffffffff
	.align		4
        /*0008*/ 	.word	index@(_Z12mem_trs_testPi)
	.align		4
        /*000c*/ 	.word	index@(vprintf)
	.align		4
        /*0010*/ 	.word	index@(_Z28unique_gid_calculation_2d_2dPi)
	.align		4
        /*0014*/ 	.word	index@(vprintf)
	.align		4
        /*0018*/ 	.word	index@(_Z27unique_gid_calculation_2d_bPi)
	.align		4
        /*001c*/ 	.word	index@(vprintf)
	.align		4
        /*0020*/ 	.word	index@(_Z27unique_gid_calculation_2d_aPi)
	.align		4
        /*0024*/ 	.word	index@(vprintf)
	.align		4
        /*0028*/ 	.word	index@(_Z22unique_gid_calculationPi)
	.align		4
        /*002c*/ 	.word	index@(vprintf)
	.align		4
        /*0030*/ 	.word	index@(_Z25unique_idx_calc_threadIdxPi)
	.align		4
        /*0034*/ 	.word	index@(vprintf)
	.align		4
        /*0038*/ 	.word	index@(_Z13print_detailsv)
	.align		4
        /*003c*/ 	.word	index@(vprintf)
	.align		4
        /*0040*/ 	.word	index@(_Z15print_threadIdsv)
	.align		4
        /*0044*/ 	.word	index@(vprintf)
	.align		4
        /*0048*/ 	.word	index@(_Z10hello_cudav)
	.align		4
        /*004c*/ 	.word	index@(vprintf)
	.align		4
        /*0050*/ 	.word	0x00000000
	.align		4
        /*0054*/ 	.word	0xfffffffe
	.align		4
        /*0058*/ 	.word	0x00000000
	.align		4
        /*005c*/ 	.word	0xfffffffd
	.align		4
        /*0060*/ 	.word	0x00000000
	.align		4
        /*0064*/ 	.word	0xfffffffc


//--------------------- .nv.constant4             --------------------------
	.section	.nv.constant4,"a",@progbits
	.align	8
	.align		8
.nv.constant4:
        /*0000*/ 	.dword	vprintf
	.align		8
        /*0008*/ 	.dword	$str
	.align		8
        /*0010*/ 	.dword	$str$1
	.align		8
        /*0018*/ 	.dword	$str$2
	.align		8
        /*0020*/ 	.dword	$str$3
	.align		8
        /*0028*/ 	.dword	$str$4
	.align		8
        /*0030*/ 	.dword	$str$5
	.align		8
        /*0038*/ 	.dword	$str$6
	.align		8
        /*0040*/ 	.dword	$str$7


//--------------------- .text._Z12mem_trs_testPi  --------------------------
	.section	.text._Z12mem_trs_testPi,"ax",@progbits
	.align	128
        .global         _Z12mem_trs_testPi
        .type           _Z12mem_trs_testPi,@function
        .size           _Z12mem_trs_testPi,(.L_x_19 - _Z12mem_trs_testPi)
        .other          _Z12mem_trs_testPi,@"STO_CUDA_ENTRY STV_DEFAULT"
_Z12mem_trs_testPi:
.text._Z12mem_trs_testPi:
[----:B------:R-:W0:Y:S01]  /*0000*/  LDC R1, c[0x0][0x37c] ;  /* 0x0000df00ff017b82 */ /* 0x000e220000000800 */
[----:B------:R-:W1:Y:S01]  /*0010*/  S2R R10, SR_TID.X ;  /* 0x00000000000a7919 */ /* 0x000e620000002100 */
[----:B------:R-:W2:Y:S06]  /*0020*/  LDCU UR6, c[0x0][0x2fc] ;  /* 0x00005f80ff0677ac */ /* 0x000eac0008000800 */
[----:B------:R-:W1:Y:S01]  /*0030*/  S2UR UR7, SR_CTAID.X ;  /* 0x00000000000779c3 */ /* 0x000e620000002500 */
[----:B0-----:R-:W-:Y:S01]  /*0040*/  VIADD R1, R1, 0xfffffff0 ;  /* 0xfffffff001017836 */ /* 0x001fe20000000000 */
[----:B------:R-:W0:Y:S06]  /*0050*/  LDCU.64 UR4, c[0x0][0x358] ;  /* 0x00006b00ff0477ac */ /* 0x000e2c0008000a00 */
[----:B------:R-:W3:Y:S01]  /*0060*/  LDC.64 R2, c[0x0][0x380] ;  /* 0x0000e000ff027b82 */ /* 0x000ee20000000a00 */
[----:B------:R-:W-:Y:S01]  /*0070*/  MOV R0, 0x0 ;  /* 0x0000000000007802 */ /* 0x000fe20000000f00 */
[----:B------:R-:W4:Y:S06]  /*0080*/  LDCU.64 UR8, c[0x4][0x40] ;  /* 0x01000800ff0877ac */ /* 0x000f2c0008000a00 */
[----:B------:R-:W1:Y:S02]  /*0090*/  LDC R11, c[0x0][0x360] ;  /* 0x0000d800ff0b7b82 */ /* 0x000e640000000800 */
[----:B-1----:R-:W-:-:S04]  /*00a0*/  IMAD R11, R11, UR7, R10 ;  /* 0x000000070b0b7c24 */ /* 0x002fc8000f8e020a */
[----:B---3--:R-:W-:-:S06]  /*00b0*/  IMAD.WIDE R2, R11, 0x4, R2 ;  /* 0x000000040b027825 */ /* 0x008fcc00078e0202 */
[----:B0-----:R-:W3:Y:S01]  /*00c0*/  LDG.E R2, desc[UR4][R2.64] ;  /* 0x0000000402027981 */ /* 0x001ee2000c1e1900 */
[----:B------:R-:W0:Y:S01]  /*00d0*/  LDCU UR4, c[0x0][0x2f8] ;  /* 0x00005f00ff0477ac */ /* 0x000e220008000800 */
[----:B------:R1:W1:Y:S01]  /*00e0*/  LDC.64 R8, c[0x4][R0] ;  /* 0x0100000000087b82 */ /* 0x0002620000000a00 */
[----:B----4-:R-:W-:Y:S01]  /*00f0*/  IMAD.U32 R4, RZ, RZ, UR8 ;  /* 0x00000008ff047e24 */ /* 0x010fe2000f8e00ff */
[----:B------:R4:W-:Y:S01]  /*0100*/  STL.64 [R1], R10 ;  /* 0x0000000a01007387 */ /* 0x0009e20000100a00 */
[----:B------:R-:W-:Y:S02]  /*0110*/  MOV R5, UR9 ;  /* 0x0000000900057c02 */ /* 0x000fe40008000f00 */
[----:B0-----:R-:W-:-:S04]  /*0120*/  IADD3 R6, P0, PT, R1, UR4, RZ ;  /* 0x0000000401067c10 */ /* 0x001fc8000ff1e0ff */
[----:B--2---:R-:W-:Y:S01]  /*0130*/  IADD3.X R7, PT, PT, RZ, UR6, RZ, P0, !PT ;  /* 0x00000006ff077c10 */ /* 0x004fe200087fe4ff */
[----:B-1-3--:R4:W-:Y:S08]  /*0140*/  STL [R1+0x8], R2 ;  /* 0x0000080201007387 */ /* 0x00a9f00000100800 */
[----:B------:R-:W-:-:S07]  /*0150*/  LEPC R20, `(.L_x_0) ;  /* 0x000000001014794e */ /* 0x000fce0000000000 */
[----:B----4-:R-:W-:Y:S05]  /*0160*/  CALL.ABS.NOINC R8 ;  /* 0x0000000008007343 */ /* 0x010fea0003c00000 */
.L_x_0:
[----:B------:R-:W-:Y:S05]  /*0170*/  EXIT ;  /* 0x000000000000794d */ /* 0x000fea0003800000 */
.L_x_1:
[----:B------:R-:W-:-:S00]  /*0180*/  BRA `(.L_x_1) ;  /* 0xfffffffc00fc7947 */ /* 0x000fc0000383ffff */
[----:B------:R-:W-:-:S00]  /*0190*/  NOP ;  /* 0x0000000000007918 */ /* 0x000fc00000000000 */
        /* <DEDUP_REMOVED lines=14> */
.L_x_19:


//--------------------- .text._Z28unique_gid_calculation_2d_2dPi --------------------------
	.section	.text._Z28unique_gid_calculation_2d_2dPi,"ax",@progbits
	.align	128
        .global         _Z28unique_gid_calculation_2d_2dPi
        .type           _Z28unique_gid_calculation_2d_2dPi,@function
        .size           _Z28unique_gid_calculation_2d_2dPi,(.L_x_20 - _Z28unique_gid_calculation_2d_2dPi)
        .other          _Z28unique_gid_calculation_2d_2dPi,@"STO_CUDA_ENTRY STV_DEFAULT"
_Z28unique_gid_calculation_2d_2dPi:
.text._Z28unique_gid_calculation_2d_2dPi:
[----:B------:R-:W0:Y:S01]  /*0000*/  LDC R1, c[0x0][0x37c] ;  /* 0x0000df00ff017b82 */ /* 0x000e220000000800 */
[----:B------:R-:W1:Y:S01]  /*0010*/  S2R R2, SR_TID.Y ;  /* 0x0000000000027919 */ /* 0x000e620000002200 */
[----:B------:R-:W2:Y:S06]  /*0020*/  LDCU UR5, c[0x0][0x2fc] ;  /* 0x00005f80ff0577ac */ /* 0x000eac0008000800 */
[----:B------:R-:W3:Y:S01]  /*0030*/  LDC.64 R8, c[0x0][0x380] ;  /* 0x0000e000ff087b82 */ /* 0x000ee20000000a00 */
[----:B0-----:R-:W-:Y:S01]  /*0040*/  IADD3 R1, PT, PT, R1, -0x18, RZ ;  /* 0xffffffe801017810 */ /* 0x001fe20007ffe0ff */
[----:B------:R-:W1:Y:S01]  /*0050*/  S2R R3, SR_TID.X ;  /* 0x0000000000037919 */ /* 0x000e620000002100 */
[----:B------:R-:W0:Y:S01]  /*0060*/  LDCU UR8, c[0x0][0x360] ;  /* 0x00006c00ff0877ac */ /* 0x000e220008000800 */
[----:B------:R-:W4:Y:S01]  /*0070*/  S2R R12, SR_CTAID.X ;  /* 0x00000000000c7919 */ /* 0x000f220000002500 */
[----:B------:R-:W0:Y:S01]  /*0080*/  LDCU UR4, c[0x0][0x364] ;  /* 0x00006c80ff0477ac */ /* 0x000e220008000800 */
[----:B------:R-:W4:Y:S01]  /*0090*/  S2R R13, SR_CTAID.Y ;  /* 0x00000000000d7919 */ /* 0x000f220000002600 */
[----:B------:R-:W4:Y:S01]  /*00a0*/  LDCU UR9, c[0x0][0x370] ;  /* 0x00006e00ff0977ac */ /* 0x000f220008000800 */
[----:B------:R-:W5:Y:S01]  /*00b0*/  LDCU.64 UR6, c[0x0][0x358] ;  /* 0x00006b00ff0677ac */ /* 0x000f620008000a00 */
[----:B0-----:R-:W-:-:S02]  /*00c0*/  UIMAD UR4, UR8, UR4, URZ ;  /* 0x00000004080472a4 */ /* 0x001fc4000f8e02ff */
[----:B-1----:R-:W-:Y:S02]  /*00d0*/  IMAD R2, R2, UR8, R3 ;  /* 0x0000000802027c24 */ /* 0x002fe4000f8e0203 */
[----:B----4-:R-:W-:-:S04]  /*00e0*/  IMAD R3, R13, UR9, R12 ;  /* 0x000000090d037c24 */ /* 0x010fc8000f8e020c */
[----:B------:R-:W-:-:S04]  /*00f0*/  IMAD R3, R3, UR4, R2 ;  /* 0x0000000403037c24 */ /* 0x000fc8000f8e0202 */
[----:B---3--:R-:W-:-:S06]  /*0100*/  IMAD.WIDE R8, R3, 0x4, R8 ;  /* 0x0000000403087825 */ /* 0x008fcc00078e0208 */
[----:B-----5:R-:W3:Y:S01]  /*0110*/  LDG.E R8, desc[UR6][R8.64] ;  /* 0x0000000608087981 */ /* 0x020ee2000c1e1900 */
[----:B------:R-:W-:Y:S01]  /*0120*/  MOV R0, 0x0 ;  /* 0x0000000000007802 */ /* 0x000fe20000000f00 */
[----:B------:R-:W0:Y:S02]  /*0130*/  LDCU UR4, c[0x0][0x2f8] ;  /* 0x00005f00ff0477ac */ /* 0x000e240008000800 */
[----:B------:R1:W-:Y:S01]  /*0140*/  STL.64 [R1], R12 ;  /* 0x0000000c01007387 */ /* 0x0003e20000100a00 */
[----:B------:R1:W4:Y:S01]  /*0150*/  LDC.64 R10, c[0x4][R0] ;  /* 0x01000000000a7b82 */ /* 0x0003220000000a00 */
[----:B------:R-:W5:Y:S02]  /*0160*/  LDCU.64 UR6, c[0x4][0x38] ;  /* 0x01000700ff0677ac */ /* 0x000f640008000a00 */
[----:B------:R1:W-:Y:S01]  /*0170*/  STL.64 [R1+0x8], R2 ;  /* 0x0000080201007387 */ /* 0x0003e20000100a00 */
[----:B0-----:R-:W-:Y:S02]  /*0180*/  IADD3 R6, P0, PT, R1, UR4, RZ ;  /* 0x0000000401067c10 */ /* 0x001fe4000ff1e0ff */
[----:B-----5:R-:W-:-:S02]  /*0190*/  MOV R4, UR6 ;  /* 0x0000000600047c02 */ /* 0x020fc40008000f00 */
[----:B------:R-:W-:Y:S02]  /*01a0*/  MOV R5, UR7 ;  /* 0x0000000700057c02 */ /* 0x000fe40008000f00 */
[----:B--2---:R-:W-:Y:S01]  /*01b0*/  IADD3.X R7, PT, PT, RZ, UR5, RZ, P0, !PT ;  /* 0x00000005ff077c10 */ /* 0x004fe200087fe4ff */
[----:B---34-:R1:W-:Y:S06]  /*01c0*/  STL [R1+0x10], R8 ;  /* 0x0000100801007387 */ /* 0x0183ec0000100800 */
[----:B------:R-:W-:-:S07]  /*01d0*/  LEPC R20, `(.L_x_2) ;  /* 0x000000001014794e */ /* 0x000fce0000000000 */
[----:B-1----:R-:W-:Y:S05]  /*01e0*/  CALL.ABS.NOINC R10 ;  /* 0x000000000a007343 */ /* 0x002fea0003c00000 */
.L_x_2:
[----:B------:R-:W-:Y:S05]  /*01f0*/  EXIT ;  /* 0x000000000000794d */ /* 0x000fea0003800000 */
.L_x_3:
        /* <DEDUP_REMOVED lines=16> */
.L_x_20:


//--------------------- .text._Z27unique_gid_calculation_2d_bPi --------------------------
	.section	.text._Z27unique_gid_calculation_2d_bPi,"ax",@progbits
	.align	128
        .global         _Z27unique_gid_calculation_2d_bPi
        .type           _Z27unique_gid_calculation_2d_bPi,@function
        .size           _Z27unique_gid_calculation_2d_bPi,(.L_x_21 - _Z27unique_gid_calculation_2d_bPi)
        .other          _Z27unique_gid_calculation_2d_bPi,@"STO_CUDA_ENTRY STV_DEFAULT"
_Z27unique_gid_calculation_2d_bPi:
.text._Z27unique_gid_calculation_2d_bPi:
[----:B------:R-:W0:Y:S01]  /*0000*/  LDC R1, c[0x0][0x37c] ;  /* 0x0000df00ff017b82 */ /* 0x000e220000000800 */
[----:B------:R-:W1:Y:S01]  /*0010*/  S2R R12, SR_CTAID.X ;  /* 0x00000000000c7919 */ /* 0x000e620000002500 */
[----:B------:R-:W2:Y:S06]  /*0020*/  LDCU UR6, c[0x0][0x2fc] ;  /* 0x00005f80ff0677ac */ /* 0x000eac0008000800 */
[----:B------:R-:W3:Y:S01]  /*0030*/  LDC.64 R2, c[0x0][0x380] ;  /* 0x0000e000ff027b82 */ /* 0x000ee20000000a00 */
[----:B0-----:R-:W-:Y:S01]  /*0040*/  VIADD R1, R1, 0xffffffe8 ;  /* 0xffffffe801017836 */ /* 0x001fe20000000000 */
[----:B------:R-:W1:Y:S01]  /*0050*/  S2R R13, SR_CTAID.Y ;  /* 0x00000000000d7919 */ /* 0x000e620000002600 */
[----:B------:R-:W0:Y:S01]  /*0060*/  LDCU UR7, c[0x0][0x360] ;  /* 0x00006c00ff0777ac */ /* 0x000e220008000800 */
[----:B------:R-:W0:Y:S01]  /*0070*/  S2R R10, SR_TID.X ;  /* 0x00000000000a7919 */ /* 0x000e220000002100 */
[----:B------:R-:W1:Y:S01]  /*0080*/  LDCU UR8, c[0x0][0x370] ;  /* 0x00006e00ff0877ac */ /* 0x000e620008000800 */
[----:B------:R-:W4:Y:S01]  /*0090*/  LDCU.64 UR4, c[0x0][0x358] ;  /* 0x00006b00ff0477ac */ /* 0x000f220008000a00 */
[----:B-1----:R-:W-:Y:S01]  /*00a0*/  IMAD R11, R13, UR8, R12 ;  /* 0x000000080d0b7c24 */ /* 0x002fe2000f8e020c */
[----:B------:R-:W-:Y:S01]  /*00b0*/  MOV R0, 0x0 ;  /* 0x0000000000007802 */ /* 0x000fe20000000f00 */
[----:B------:R1:W-:Y:S01]  /*00c0*/  STL.64 [R1], R12 ;  /* 0x0000000c01007387 */ /* 0x0003e20000100a00 */
[----:B------:R-:W5:Y:S01]  /*00d0*/  LDCU.64 UR8, c[0x4][0x38] ;  /* 0x01000700ff0877ac */ /* 0x000f620008000a00 */
[----:B0-----:R-:W-:-:S04]  /*00e0*/  IMAD R11, R11, UR7, R10 ;  /* 0x000000070b0b7c24 */ /* 0x001fc8000f8e020a */
[----:B---3--:R-:W-:-:S06]  /*00f0*/  IMAD.WIDE R2, R11, 0x4, R2 ;  /* 0x000000040b027825 */ /* 0x008fcc00078e0202 */
[----:B----4-:R-:W3:Y:S01]  /*0100*/  LDG.E R2, desc[UR4][R2.64] ;  /* 0x0000000402027981 */ /* 0x010ee2000c1e1900 */
[----:B------:R-:W0:Y:S01]  /*0110*/  LDCU UR4, c[0x0][0x2f8] ;  /* 0x00005f00ff0477ac */ /* 0x000e220008000800 */
[----:B------:R1:W4:Y:S02]  /*0120*/  LDC.64 R8, c[0x4][R0] ;  /* 0x0100000000087b82 */ /* 0x0003240000000a00 */
[----:B------:R1:W-:Y:S01]  /*0130*/  STL.64 [R1+0x8], R10 ;  /* 0x0000080a01007387 */ /* 0x0003e20000100a00 */
[----:B-----5:R-:W-:Y:S01]  /*0140*/  IMAD.U32 R4, RZ, RZ, UR8 ;  /* 0x00000008ff047e24 */ /* 0x020fe2000f8e00ff */
[----:B------:R-:W-:Y:S02]  /*0150*/  MOV R5, UR9 ;  /* 0x0000000900057c02 */ /* 0x000fe40008000f00 */
[----:B0-----:R-:W-:-:S04]  /*0160*/  IADD3 R6, P0, PT, R1, UR4, RZ ;  /* 0x0000000401067c10 */ /* 0x001fc8000ff1e0ff */
[----:B--2---:R-:W-:Y:S01]  /*0170*/  IADD3.X R7, PT, PT, RZ, UR6, RZ, P0, !PT ;  /* 0x00000006ff077c10 */ /* 0x004fe200087fe4ff */
[----:B---34-:R1:W-:Y:S08]  /*0180*/  STL [R1+0x10], R2 ;  /* 0x0000100201007387 */ /* 0x0183f00000100800 */
[----:B------:R-:W-:-:S07]  /*0190*/  LEPC R20, `(.L_x_4) ;  /* 0x000000001014794e */ /* 0x000fce0000000000 */
[----:B-1----:R-:W-:Y:S05]  /*01a0*/  CALL.ABS.NOINC R8 ;  /* 0x0000000008007343 */ /* 0x002fea0003c00000 */
.L_x_4:
[----:B------:R-:W-:Y:S05]  /*01b0*/  EXIT ;  /* 0x000000000000794d */ /* 0x000fea0003800000 */
.L_x_5:
        /* <DEDUP_REMOVED lines=12> */
.L_x_21:


//--------------------- .text._Z27unique_gid_calculation_2d_aPi --------------------------
	.section	.text._Z27unique_gid_calculation_2d_aPi,"ax",@progbits
	.align	128
        .global         _Z27unique_gid_calculation_2d_aPi
        .type           _Z27unique_gid_calculation_2d_aPi,@function
        .size           _Z27unique_gid_calculation_2d_aPi,(.L_x_22 - _Z27unique_gid_calculation_2d_aPi)
        .other          _Z27unique_gid_calculation_2d_aPi,@"STO_CUDA_ENTRY STV_DEFAULT"
_Z27unique_gid_calculation_2d_aPi:
.text._Z27unique_gid_calculation_2d_aPi:
[----:B------:R-:W0:Y:S01]  /*0000*/  LDC R1, c[0x0][0x37c] ;  /* 0x0000df00ff017b82 */ /* 0x000e220000000800 */
[----:B------:R-:W1:Y:S07]  /*0010*/  S2R R12, SR_CTAID.X ;  /* 0x00000000000c7919 */ /* 0x000e6e0000002500 */
[----:B------:R-:W2:Y:S01]  /*0020*/  LDC.64 R2, c[0x0][0x380] ;  /* 0x0000e000ff027b82 */ /* 0x000ea20000000a00 */
[----:B------:R-:W3:Y:S01]  /*0030*/  LDCU UR6, c[0x0][0x2fc] ;  /* 0x00005f80ff0677ac */ /* 0x000ee20008000800 */
[----:B0-----:R-:W-:Y:S01]  /*0040*/  VIADD R1, R1, 0xffffffe8 ;  /* 0xffffffe801017836 */ /* 0x001fe20000000000 */
[----:B------:R-:W1:Y:S01]  /*0050*/  S2R R10, SR_TID.X ;  /* 0x00000000000a7919 */ /* 0x000e620000002100 */
[----:B------:R-:W1:Y:S01]  /*0060*/  LDCU UR7, c[0x0][0x360] ;  /* 0x00006c00ff0777ac */ /* 0x000e620008000800 */
[----:B------:R-:W0:Y:S01]  /*0070*/  LDCU.64 UR4, c[0x0][0x358] ;  /* 0x00006b00ff0477ac */ /* 0x000e220008000a00 */
[----:B------:R-:W4:Y:S01]  /*0080*/  S2R R13, SR_CTAID.Y ;  /* 0x00000000000d7919 */ /* 0x000f220000002600 */
[----:B------:R-:W-:Y:S01]  /*0090*/  MOV R0, 0x0 ;  /* 0x0000000000007802 */ /* 0x000fe20000000f00 */
[----:B------:R-:W5:Y:S01]  /*00a0*/  LDCU.64 UR8, c[0x4][0x38] ;  /* 0x01000700ff0877ac */ /* 0x000f620008000a00 */
[----:B-1----:R-:W-:-:S04]  /*00b0*/  IMAD R11, R12, UR7, R10 ;  /* 0x000000070c0b7c24 */ /* 0x002fc8000f8e020a */
[----:B--2---:R-:W-:-:S06]  /*00c0*/  IMAD.WIDE R2, R11, 0x4, R2 ;  /* 0x000000040b027825 */ /* 0x004fcc00078e0202 */
[----:B0-----:R-:W2:Y:S01]  /*00d0*/  LDG.E R2, desc[UR4][R2.64] ;  /* 0x0000000402027981 */ /* 0x001ea2000c1e1900 */
[----:B------:R-:W0:Y:S01]  /*00e0*/  LDCU UR4, c[0x0][0x2f8] ;  /* 0x00005f00ff0477ac */ /* 0x000e220008000800 */
[----:B------:R1:W1:Y:S01]  /*00f0*/  LDC.64 R8, c[0x4][R0] ;  /* 0x0100000000087b82 */ /* 0x0002620000000a00 */
[----:B-----5:R-:W-:Y:S01]  /*0100*/  IMAD.U32 R4, RZ, RZ, UR8 ;  /* 0x00000008ff047e24 */ /* 0x020fe2000f8e00ff */
[----:B----4-:R4:W-:Y:S01]  /*0110*/  STL.64 [R1], R12 ;  /* 0x0000000c01007387 */ /* 0x0109e20000100a00 */
[----:B------:R-:W-:-:S03]  /*0120*/  MOV R5, UR9 ;  /* 0x0000000900057c02 */ /* 0x000fc60008000f00 */
[----:B------:R4:W-:Y:S01]  /*0130*/  STL.64 [R1+0x8], R10 ;  /* 0x0000080a01007387 */ /* 0x0009e20000100a00 */
[----:B0-----:R-:W-:-:S04]  /*0140*/  IADD3 R6, P0, PT, R1, UR4, RZ ;  /* 0x0000000401067c10 */ /* 0x001fc8000ff1e0ff */
[----:B---3--:R-:W-:Y:S01]  /*0150*/  IADD3.X R7, PT, PT, RZ, UR6, RZ, P0, !PT ;  /* 0x00000006ff077c10 */ /* 0x008fe200087fe4ff */
[----:B-12---:R4:W-:Y:S08]  /*0160*/  STL [R1+0x10], R2 ;  /* 0x0000100201007387 */ /* 0x0069f00000100800 */
[----:B------:R-:W-:-:S07]  /*0170*/  LEPC R20, `(.L_x_6) ;  /* 0x000000001014794e */ /* 0x000fce0000000000 */
[----:B----4-:R-:W-:Y:S05]  /*0180*/  CALL.ABS.NOINC R8 ;  /* 0x0000000008007343 */ /* 0x010fea0003c00000 */
.L_x_6:
[----:B------:R-:W-:Y:S05]  /*0190*/  EXIT ;  /* 0x000000000000794d */ /* 0x000fea0003800000 */
.L_x_7:
        /* <DEDUP_REMOVED lines=14> */
.L_x_22:


//--------------------- .text._Z22unique_gid_calculationPi --------------------------
	.section	.text._Z22unique_gid_calculationPi,"ax",@progbits
	.align	128
        .global         _Z22unique_gid_calculationPi
        .type           _Z22unique_gid_calculationPi,@function
        .size           _Z22unique_gid_calculationPi,(.L_x_23 - _Z22unique_gid_calculationPi)
        .other          _Z22unique_gid_calculationPi,@"STO_CUDA_ENTRY STV_DEFAULT"
_Z22unique_gid_calculationPi:
.text._Z22unique_gid_calculationPi:
[----:B------:R-:W0:Y:S01]  /*0000*/  LDC R1, c[0x0][0x37c] ;  /* 0x0000df00ff017b82 */ /* 0x000e220000000800 */
[----:B------:R-:W1:Y:S07]  /*0010*/  S2R R13, SR_TID.X ;  /* 0x00000000000d7919 */ /* 0x000e6e0000002100 */
[----:B------:R-:W2:Y:S01]  /*0020*/  LDC.64 R2, c[0x0][0x380] ;  /* 0x0000e000ff027b82 */ /* 0x000ea20000000a00 */
[----:B------:R-:W3:Y:S01]  /*0030*/  LDCU UR6, c[0x0][0x2fc] ;  /* 0x00005f80ff0677ac */ /* 0x000ee20008000800 */
[----:B0-----:R-:W-:Y:S01]  /*0040*/  VIADD R1, R1, 0xfffffff0 ;  /* 0xfffffff001017836 */ /* 0x001fe20000000000 */
[----:B------:R-:W1:Y:S01]  /*0050*/  S2R R12, SR_CTAID.X ;  /* 0x00000000000c7919 */ /* 0x000e620000002500 */
[----:B------:R-:W1:Y:S01]  /*0060*/  LDCU UR7, c[0x0][0x360] ;  /* 0x00006c00ff0777ac */ /* 0x000e620008000800 */
[----:B------:R-:W0:Y:S01]  /*0070*/  LDCU.64 UR4, c[0x0][0x358] ;  /* 0x00006b00ff0477ac */ /* 0x000e220008000a00 */
[----:B------:R-:W-:Y:S01]  /*0080*/  MOV R0, 0x0 ;  /* 0x0000000000007802 */ /* 0x000fe20000000f00 */
[----:B------:R-:W4:Y:S01]  /*0090*/  LDCU.64 UR8, c[0x4][0x30] ;  /* 0x01000600ff0877ac */ /* 0x000f220008000a00 */
[----:B-1----:R-:W-:-:S04]  /*00a0*/  IMAD R14, R12, UR7, R13 ;  /* 0x000000070c0e7c24 */ /* 0x002fc8000f8e020d */
[----:B--2---:R-:W-:-:S05]  /*00b0*/  IMAD.WIDE R2, R14, 0x4, R2 ;  /* 0x000000040e027825 */ /* 0x004fca00078e0202 */
[----:B0-----:R-:W2:Y:S01]  /*00c0*/  LDG.E R15, desc[UR4][R2.64] ;  /* 0x00000004020f7981 */ /* 0x001ea2000c1e1900 */
[----:B------:R-:W0:Y:S01]  /*00d0*/  LDCU UR4, c[0x0][0x2f8] ;  /* 0x00005f00ff0477ac */ /* 0x000e220008000800 */
[----:B------:R1:W1:Y:S01]  /*00e0*/  LDC.64 R8, c[0x4][R0] ;  /* 0x0100000000087b82 */ /* 0x0002620000000a00 */
[----:B----4-:R-:W-:Y:S01]  /*00f0*/  IMAD.U32 R4, RZ, RZ, UR8 ;  /* 0x00000008ff047e24 */ /* 0x010fe2000f8e00ff */
[----:B------:R-:W-:Y:S02]  /*0100*/  MOV R5, UR9 ;  /* 0x0000000900057c02 */ /* 0x000fe40008000f00 */
[----:B0-----:R-:W-:-:S04]  /*0110*/  IADD3 R6, P0, PT, R1, UR4, RZ ;  /* 0x0000000401067c10 */ /* 0x001fc8000ff1e0ff */
[----:B---3--:R-:W-:Y:S01]  /*0120*/  IADD3.X R7, PT, PT, RZ, UR6, RZ, P0, !PT ;  /* 0x00000006ff077c10 */ /* 0x008fe200087fe4ff */
[----:B-12---:R0:W-:Y:S08]  /*0130*/  STL.128 [R1], R12 ;  /* 0x0000000c01007387 */ /* 0x0061f00000100c00 */
[----:B------:R-:W-:-:S07]  /*0140*/  LEPC R20, `(.L_x_8) ;  /* 0x000000001014794e */ /* 0x000fce0000000000 */
[----:B0-----:R-:W-:Y:S05]  /*0150*/  CALL.ABS.NOINC R8 ;  /* 0x0000000008007343 */ /* 0x001fea0003c00000 */
.L_x_8:
[----:B------:R-:W-:Y:S05]  /*0160*/  EXIT ;  /* 0x000000000000794d */ /* 0x000fea0003800000 */
.L_x_9:
        /* <DEDUP_REMOVED lines=9> */
.L_x_23:


//--------------------- .text._Z25unique_idx_calc_threadIdxPi --------------------------
	.section	.text._Z25unique_idx_calc_threadIdxPi,"ax",@progbits
	.align	128
        .global         _Z25unique_idx_calc_threadIdxPi
        .type           _Z25unique_idx_calc_threadIdxPi,@function
        .size           _Z25unique_idx_calc_threadIdxPi,(.L_x_24 - _Z25unique_idx_calc_threadIdxPi)
        .other          _Z25unique_idx_calc_threadIdxPi,@"STO_CUDA_ENTRY STV_DEFAULT"
_Z25unique_idx_calc_threadIdxPi:
.text._Z25unique_idx_calc_threadIdxPi:
[----:B------:R-:W0:Y:S01]  /*0000*/  LDC R1, c[0x0][0x37c] ;  /* 0x0000df00ff017b82 */ /* 0x000e220000000800 */
[----:B------:R-:W1:Y:S07]  /*0010*/  S2R R10, SR_TID.X ;  /* 0x00000000000a7919 */ /* 0x000e6e0000002100 */
[----:B------:R-:W1:Y:S01]  /*0020*/  LDC.64 R2, c[0x0][0x380] ;  /* 0x0000e000ff027b82 */ /* 0x000e620000000a00 */
[----:B------:R-:W2:Y:S01]  /*0030*/  LDCU.64 UR4, c[0x0][0x358] ;  /* 0x00006b00ff0477ac */ /* 0x000ea20008000a00 */
[----:B0-----:R-:W-:Y:S01]  /*0040*/  VIADD R1, R1, 0xfffffff8 ;  /* 0xfffffff801017836 */ /* 0x001fe20000000000 */
[----:B------:R-:W0:Y:S01]  /*0050*/  LDCU.64 UR6, c[0x4][0x28] ;  /* 0x01000500ff0677ac */ /* 0x000e220008000a00 */
[----:B-1----:R-:W-:-:S05]  /*0060*/  IMAD.WIDE.U32 R2, R10, 0x4, R2 ;  /* 0x000000040a027825 */ /* 0x002fca00078e0002 */
[----:B--2---:R-:W2:Y:S01]  /*0070*/  LDG.E R11, desc[UR4][R2.64] ;  /* 0x00000004020b7981 */ /* 0x004ea2000c1e1900 */
[----:B------:R-:W-:Y:S01]  /*0080*/  MOV R0, 0x0 ;  /* 0x0000000000007802 */ /* 0x000fe20000000f00 */
[----:B------:R-:W1:Y:S01]  /*0090*/  LDCU UR4, c[0x0][0x2f8] ;  /* 0x00005f00ff0477ac */ /* 0x000e620008000800 */
[----:B0-----:R-:W-:Y:S01]  /*00a0*/  IMAD.U32 R4, RZ, RZ, UR6 ;  /* 0x00000006ff047e24 */ /* 0x001fe2000f8e00ff */
[----:B------:R-:W-:Y:S01]  /*00b0*/  MOV R5, UR7 ;  /* 0x0000000700057c02 */ /* 0x000fe20008000f00 */
[----:B------:R0:W3:Y:S01]  /*00c0*/  LDC.64 R8, c[0x4][R0] ;  /* 0x0100000000087b82 */ /* 0x0000e20000000a00 */
[----:B------:R-:W4:Y:S01]  /*00d0*/  LDCU UR5, c[0x0][0x2fc] ;  /* 0x00005f80ff0577ac */ /* 0x000f220008000800 */
[----:B-1----:R-:W-:-:S05]  /*00e0*/  IADD3 R6, P0, PT, R1, UR4, RZ ;  /* 0x0000000401067c10 */ /* 0x002fca000ff1e0ff */
[----:B----4-:R-:W-:Y:S01]  /*00f0*/  IMAD.X R7, RZ, RZ, UR5, P0 ;  /* 0x00000005ff077e24 */ /* 0x010fe200080e06ff */
[----:B--23--:R0:W-:Y:S07]  /*0100*/  STL.64 [R1], R10 ;  /* 0x0000000a01007387 */ /* 0x00c1ee0000100a00 */
[----:B------:R-:W-:-:S07]  /*0110*/  LEPC R20, `(.L_x_10) ;  /* 0x000000001014794e */ /* 0x000fce0000000000 */
[----:B0-----:R-:W-:Y:S05]  /*0120*/  CALL.ABS.NOINC R8 ;  /* 0x0000000008007343 */ /* 0x001fea0003c00000 */
.L_x_10:
[----:B------:R-:W-:Y:S05]  /*0130*/  EXIT ;  /* 0x000000000000794d */ /* 0x000fea0003800000 */
.L_x_11:
        /* <DEDUP_REMOVED lines=12> */
.L_x_24:


//--------------------- .text._Z13print_detailsv  --------------------------
	.section	.text._Z13print_detailsv,"ax",@progbits
	.align	128
        .global         _Z13print_detailsv
        .type           _Z13print_detailsv,@function
        .size           _Z13print_detailsv,(.L_x_25 - _Z13print_detailsv)
        .other          _Z13print_detailsv,@"STO_CUDA_ENTRY STV_DEFAULT"
_Z13print_detailsv:
.text._Z13print_detailsv:
[----:B------:R-:W0:Y:S01]  /*0000*/  LDC R1, c[0x0][0x37c] ;  /* 0x0000df00ff017b82 */ /* 0x000e220000000800 */
[----:B------:R-:W1:Y:S07]  /*0010*/  LDCU UR5, c[0x0][0x2fc] ;  /* 0x00005f80ff0577ac */ /* 0x000e6e0008000800 */
[----:B------:R-:W2:Y:S01]  /*0020*/  LDC R10, c[0x0][0x360] ;  /* 0x0000d800ff0a7b82 */ /* 0x000ea20000000800 */
[----:B0-----:R-:W-:Y:S01]  /*0030*/  VIADD R1, R1, 0xfffffff0 ;  /* 0xfffffff001017836 */ /* 0x001fe20000000000 */
[----:B------:R-:W-:Y:S01]  /*0040*/  MOV R2, 0x0 ;  /* 0x0000000000027802 */ /* 0x000fe20000000f00 */
[----:B------:R-:W0:Y:S01]  /*0050*/  LDCU UR4, c[0x0][0x2f8] ;  /* 0x00005f00ff0477ac */ /* 0x000e220008000800 */
[----:B------:R-:W3:Y:S04]  /*0060*/  LDCU.64 UR6, c[0x4][0x18] ;  /* 0x01000300ff0677ac */ /* 0x000ee80008000a00 */
[----:B------:R-:W2:Y:S08]  /*0070*/  LDC R11, c[0x0][0x364] ;  /* 0x0000d900ff0b7b82 */ /* 0x000eb00000000800 */
[----:B------:R-:W4:Y:S01]  /*0080*/  LDC R0, c[0x0][0x368] ;  /* 0x0000da00ff007b82 */ /* 0x000f220000000800 */
[----:B0-----:R-:W-:-:S07]  /*0090*/  IADD3 R16, P0, PT, R1, UR4, RZ ;  /* 0x0000000401107c10 */ /* 0x001fce000ff1e0ff */
[----:B------:R0:W5:Y:S01]  /*00a0*/  LDC.64 R8, c[0x4][R2] ;  /* 0x0100000002087b82 */ /* 0x0001620000000a00 */
[----:B---3--:R-:W-:Y:S01]  /*00b0*/  MOV R4, UR6 ;  /* 0x0000000600047c02 */ /* 0x008fe20008000f00 */
[----:B-1----:R-:W-:Y:S02]  /*00c0*/  IMAD.X R17, RZ, RZ, UR5, P0 ;  /* 0x00000005ff117e24 */ /* 0x002fe400080e06ff */
[----:B------:R-:W-:Y:S02]  /*00d0*/  IMAD.U32 R5, RZ, RZ, UR7 ;  /* 0x00000007ff057e24 */ /* 0x000fe4000f8e00ff */
[----:B------:R-:W-:Y:S01]  /*00e0*/  IMAD.MOV.U32 R6, RZ, RZ, R16 ;  /* 0x000000ffff067224 */ /* 0x000fe200078e0010 */
[----:B------:R-:W-:Y:S01]  /*00f0*/  MOV R7, R17 ;  /* 0x0000001100077202 */ /* 0x000fe20000000f00 */
[----:B--2---:R0:W-:Y:S04]  /*0100*/  STL.64 [R1], R10 ;  /* 0x0000000a01007387 */ /* 0x0041e80000100a00 */
[----:B----4-:R0:W-:Y:S02]  /*0110*/  STL [R1+0x8], R0 ;  /* 0x0000080001007387 */ /* 0x0101e40000100800 */
[----:B------:R-:W-:-:S07]  /*0120*/  LEPC R20, `(.L_x_12) ;  /* 0x000000001014794e */ /* 0x000fce0000000000 */
[----:B0----5:R-:W-:Y:S05]  /*0130*/  CALL.ABS.NOINC R8 ;  /* 0x0000000008007343 */ /* 0x021fea0003c00000 */
.L_x_12:
[----:B------:R-:W0:Y:S01]  /*0140*/  LDC R8, c[0x0][0x370] ;  /* 0x0000dc00ff087b82 */ /* 0x000e220000000800 */
[----:B------:R-:W1:Y:S01]  /*0150*/  LDCU.64 UR4, c[0x4][0x20] ;  /* 0x01000400ff0477ac */ /* 0x000e620008000a00 */
[----:B------:R-:W-:Y:S01]  /*0160*/  IMAD.MOV.U32 R6, RZ, RZ, R16 ;  /* 0x000000ffff067224 */ /* 0x000fe200078e0010 */
[----:B------:R-:W-:-:S05]  /*0170*/  MOV R7, R17 ;  /* 0x0000001100077202 */ /* 0x000fca0000000f00 */
[----:B------:R-:W0:Y:S08]  /*0180*/  LDC R9, c[0x0][0x374] ;  /* 0x0000dd00ff097b82 */ /* 0x000e300000000800 */
[----:B------:R-:W2:Y:S01]  /*0190*/  LDC R0, c[0x0][0x378] ;  /* 0x0000de00ff007b82 */ /* 0x000ea20000000800 */
[----:B-1----:R-:W-:Y:S01]  /*01a0*/  IMAD.U32 R4, RZ, RZ, UR4 ;  /* 0x00000004ff047e24 */ /* 0x002fe2000f8e00ff */
[----:B------:R-:W-:-:S06]  /*01b0*/  MOV R5, UR5 ;  /* 0x0000000500057c02 */ /* 0x000fcc0008000f00 */
[----:B------:R-:W1:Y:S01]  /*01c0*/  LDC.64 R2, c[0x4][R2] ;  /* 0x0100000002027b82 */ /* 0x000e620000000a00 */
[----:B0-----:R0:W-:Y:S04]  /*01d0*/  STL.64 [R1], R8 ;  /* 0x0000000801007387 */ /* 0x0011e80000100a00 */
[----:B--2---:R0:W-:Y:S02]  /*01e0*/  STL [R1+0x8], R0 ;  /* 0x0000080001007387 */ /* 0x0041e40000100800 */
[----:B------:R-:W-:-:S07]  /*01f0*/  LEPC R20, `(.L_x_13) ;  /* 0x000000001014794e */ /* 0x000fce0000000000 */
[----:B01----:R-:W-:Y:S05]  /*0200*/  CALL.ABS.NOINC R2 ;  /* 0x0000000002007343 */ /* 0x003fea0003c00000 */
.L_x_13:
[----:B------:R-:W-:Y:S05]  /*0210*/  EXIT ;  /* 0x000000000000794d */ /* 0x000fea0003800000 */
.L_x_14:
        /* <DEDUP_REMOVED lines=14> */
.L_x_25:


//--------------------- .text._Z15print_threadIdsv --------------------------
	.section	.text._Z15print_threadIdsv,"ax",@progbits
	.align	128
        .global         _Z15print_threadIdsv
        .type           _Z15print_threadIdsv,@function
        .size           _Z15print_threadIdsv,(.L_x_26 - _Z15print_threadIdsv)
        .other          _Z15print_threadIdsv,@"STO_CUDA_ENTRY STV_DEFAULT"
_Z15print_threadIdsv:
.text._Z15print_threadIdsv:
[----:B------:R-:W0:Y:S01]  /*0000*/  LDC R1, c[0x0][0x37c] ;  /* 0x0000df00ff017b82 */ /* 0x000e220000000800 */
[----:B------:R-:W1:Y:S01]  /*0010*/  S2R R8, SR_TID.X ;  /* 0x0000000000087919 */ /* 0x000e620000002100 */
[----:B0-----:R-:W-:Y:S01]  /*0020*/  VIADD R1, R1, 0xfffffff0 ;  /* 0xfffffff001017836 */ /* 0x001fe20000000000 */
[----:B------:R-:W-:Y:S01]  /*0030*/  MOV R0, 0x0 ;  /* 0x0000000000007802 */ /* 0x000fe20000000f00 */
[----:B------:R-:W0:Y:S01]  /*0040*/  LDCU UR4, c[0x0][0x2f8] ;  /* 0x00005f00ff0477ac */ /* 0x000e220008000800 */
[----:B------:R-:W1:Y:S03]  /*0050*/  S2R R9, SR_TID.Y ;  /* 0x0000000000097919 */ /* 0x000e660000002200 */
[----:B------:R2:W3:Y:S01]  /*0060*/  LDC.64 R2, c[0x4][R0] ;  /* 0x0100000000027b82 */ /* 0x0004e20000000a00 */
[----:B------:R-:W4:Y:S01]  /*0070*/  LDCU.64 UR6, c[0x4][0x10] ;  /* 0x01000200ff0677ac */ /* 0x000f220008000a00 */
[----:B------:R-:W5:Y:S01]  /*0080*/  S2R R10, SR_TID.Z ;  /* 0x00000000000a7919 */ /* 0x000f620000002300 */
[----:B------:R-:W2:Y:S01]  /*0090*/  LDCU UR5, c[0x0][0x2fc] ;  /* 0x00005f80ff0577ac */ /* 0x000ea20008000800 */
[----:B0-----:R-:W-:Y:S01]  /*00a0*/  IADD3 R6, P0, PT, R1, UR4, RZ ;  /* 0x0000000401067c10 */ /* 0x001fe2000ff1e0ff */
[----:B----4-:R-:W-:Y:S01]  /*00b0*/  IMAD.U32 R4, RZ, RZ, UR6 ;  /* 0x00000006ff047e24 */ /* 0x010fe2000f8e00ff */
[----:B------:R-:W-:-:S03]  /*00c0*/  MOV R5, UR7 ;  /* 0x0000000700057c02 */ /* 0x000fc60008000f00 */
[----:B--2---:R-:W-:Y:S01]  /*00d0*/  IMAD.X R7, RZ, RZ, UR5, P0 ;  /* 0x00000005ff077e24 */ /* 0x004fe200080e06ff */
[----:B-1----:R0:W-:Y:S04]  /*00e0*/  STL.64 [R1], R8 ;  /* 0x0000000801007387 */ /* 0x0021e80000100a00 */
[----:B-----5:R0:W-:Y:S03]  /*00f0*/  STL [R1+0x8], R10 ;  /* 0x0000080a01007387 */ /* 0x0201e60000100800 */
[----:B------:R-:W-:-:S07]  /*0100*/  LEPC R20, `(.L_x_15) ;  /* 0x000000001014794e */ /* 0x000fce0000000000 */
[----:B0--3--:R-:W-:Y:S05]  /*0110*/  CALL.ABS.NOINC R2 ;  /* 0x0000000002007343 */ /* 0x009fea0003c00000 */
.L_x_15:
[----:B------:R-:W-:Y:S05]  /*0120*/  EXIT ;  /* 0x000000000000794d */ /* 0x000fea0003800000 */
.L_x_16:
        /* <DEDUP_REMOVED lines=13> */
.L_x_26:


//--------------------- .text._Z10hello_cudav     --------------------------
	.section	.text._Z10hello_cudav,"ax",@progbits
	.align	128
        .global         _Z10hello_cudav
        .type           _Z10hello_cudav,@function
        .size           _Z10hello_cudav,(.L_x_27 - _Z10hello_cudav)
        .other          _Z10hello_cudav,@"STO_CUDA_ENTRY STV_DEFAULT"
_Z10hello_cudav:
.text._Z10hello_cudav:
[----:B------:R-:W0:Y:S01]  /*0000*/  LDC R1, c[0x0][0x37c] ;  /* 0x0000df00ff017b82 */ /* 0x000e220000000800 */
[----:B------:R-:W-:Y:S01]  /*0010*/  MOV R0, 0x0 ;  /* 0x0000000000007802 */ /* 0x000fe20000000f00 */
[----:B------:R-:W1:Y:S01]  /*0020*/  LDCU.64 UR4, c[0x4][0x8] ;  /* 0x01000100ff0477ac */ /* 0x000e620008000a00 */
[----:B------:R-:W-:-:S05]  /*0030*/  CS2R R6, SRZ ;  /* 0x0000000000067805 */ /* 0x000fca000001ff00 */
[----:B------:R2:W3:Y:S01]  /*0040*/  LDC.64 R2, c[0x4][R0] ;  /* 0x0100000000027b82 */ /* 0x0004e20000000a00 */
[----:B-1----:R-:W-:Y:S02]  /*0050*/  IMAD.U32 R4, RZ, RZ, UR4 ;  /* 0x00000004ff047e24 */ /* 0x002fe4000f8e00ff */
[----:B--2---:R-:W-:-:S07]  /*0060*/  IMAD.U32 R5, RZ, RZ, UR5 ;  /* 0x00000005ff057e24 */ /* 0x004fce000f8e00ff */
[----:B------:R-:W-:-:S07]  /*0070*/  LEPC R20, `(.L_x_17) ;  /* 0x000000001014794e */ /* 0x000fce0000000000 */
[----:B0--3--:R-:W-:Y:S05]  /*0080*/  CALL.ABS.NOINC R2 ;  /* 0x0000000002007343 */ /* 0x009fea0003c00000 */
.L_x_17:
[----:B------:R-:W-:Y:S05]  /*0090*/  EXIT ;  /* 0x000000000000794d */ /* 0x000fea0003800000 */
.L_x_18:
        /* <DEDUP_REMOVED lines=14> */
.L_x_27:


//--------------------- .nv.global.init           --------------------------
	.section	.nv.global.init,"aw",@progbits
.nv.global.init:
	.type		$str,@object
	.size		$str,($str$4 - $str)
$str:
        /*0000*/ 	.byte	0x48, 0x65, 0x6c, 0x6c, 0x6f, 0x20, 0x43, 0x55, 0x44, 0x41, 0x21, 0x0a, 0x00
	.type		$str$4,@object
	.size		$str$4,($str$7 - $str$4)
$str$4:
        /*000d*/ 	.byte	0x74, 0x68, 0x72, 0x65, 0x61, 0x64, 0x49, 0x64, 0x78, 0x2e, 0x78, 0x3a, 0x25, 0x64, 0x2c, 0x20
        /*001d*/ 	.byte	0x76, 0x61, 0x6c, 0x75, 0x65, 0x3a, 0x25, 0x64, 0x0a, 0x00
	.type		$str$7,@object
	.size		$str$7,($str$3 - $str$7)
$str$7:
        /*0027*/ 	.byte	0x74, 0x69, 0x64, 0x20, 0x3a, 0x20, 0x25, 0x64, 0x2c, 0x20, 0x67, 0x69, 0x64, 0x3a, 0x25, 0x64
        /*0037*/ 	.byte	0x2c, 0x20, 0x76, 0x61, 0x6c, 0x75, 0x65, 0x3a, 0x25, 0x64, 0x2c, 0x20, 0x0a, 0x00
	.type		$str$3,@object
	.size		$str$3,($str$2 - $str$3)
$str$3:
        /*0045*/ 	.byte	0x2d, 0x2d, 0x20, 0x67, 0x72, 0x69, 0x64, 0x44, 0x69, 0x6d, 0x2e, 0x78, 0x3a, 0x25, 0x64, 0x2c
        /*0055*/ 	.byte	0x20, 0x67, 0x72, 0x69, 0x64, 0x44, 0x69, 0x6d, 0x2e, 0x79, 0x3a, 0x25, 0x64, 0x2c, 0x20, 0x67
        /*0065*/ 	.byte	0x72, 0x69, 0x64, 0x44, 0x69, 0x6d, 0x2e, 0x7a, 0x3a, 0x25, 0x64, 0x00
	.type		$str$2,@object
	.size		$str$2,($str$1 - $str$2)
$str$2:
        /*0071*/ 	.byte	0x2d, 0x2d, 0x20, 0x62, 0x6c, 0x6f, 0x63, 0x6b, 0x44, 0x69, 0x6d, 0x2e, 0x78, 0x3a, 0x25, 0x64
        /*0081*/ 	.byte	0x2c, 0x20, 0x62, 0x6c, 0x6f, 0x63, 0x6b, 0x44, 0x69, 0x6d, 0x2e, 0x79, 0x3a, 0x25, 0x64, 0x2c
        /*0091*/ 	.byte	0x20, 0x62, 0x6c, 0x6f, 0x63, 0x6b, 0x44, 0x69, 0x6d, 0x2e, 0x7a, 0x3a, 0x25, 0x64, 0x00
	.type		$str$1,@object
	.size		$str$1,($str$5 - $str$1)
$str$1:
        /*00a0*/ 	.byte	0x74, 0x68, 0x72, 0x65, 0x61, 0x64, 0x49, 0x64, 0x78, 0x2e, 0x78, 0x3a, 0x25, 0x64, 0x2c, 0x20
        /*00b0*/ 	.byte	0x74, 0x68, 0x72, 0x65, 0x61, 0x64, 0x49, 0x64, 0x78, 0x2e, 0x79, 0x3a, 0x25, 0x64, 0x2c, 0x20
        /*00c0*/ 	.byte	0x74, 0x68, 0x72, 0x65, 0x61, 0x64, 0x49, 0x64, 0x78, 0x2e, 0x7a, 0x3a, 0x25, 0x64, 0x00
	.type		$str$5,@object
	.size		$str$5,($str$6 - $str$5)
$str$5:
        /*00cf*/ 	.byte	0x62, 0x6c, 0x6f, 0x63, 0x6b, 0x49, 0x64, 0x78, 0x2e, 0x78, 0x3a, 0x25, 0x64, 0x2c, 0x20, 0x74
        /*00df*/ 	.byte	0x68, 0x72, 0x65, 0x61, 0x64, 0x49, 0x64, 0x78, 0x2e, 0x78, 0x3a, 0x25, 0x64, 0x2c, 0x20, 0x67
        /*00ef*/ 	.byte	0x69, 0x64, 0x3a, 0x25, 0x64, 0x2c, 0x20, 0x76, 0x61, 0x6c, 0x75, 0x65, 0x3a, 0x25, 0x64, 0x0a
        /*00ff*/ 	.byte	0x00
	.type		$str$6,@object
	.size		$str$6,(.L_6 - $str$6)
$str$6:
        /*0100*/ 	.byte	0x62, 0x6c, 0x6f, 0x63, 0x6b, 0x49, 0x64, 0x78, 0x2e, 0x78, 0x3a, 0x25, 0x64, 0x2c, 0x20, 0x62
        /*0110*/ 	.byte	0x6c, 0x6f, 0x63, 0x6b, 0x49, 0x64, 0x78, 0x2e, 0x79, 0x3a, 0x25, 0x64, 0x2c, 0x20, 0x74, 0x68
        /*0120*/ 	.byte	0x72, 0x65, 0x61, 0x64, 0x49, 0x64, 0x78, 0x2e, 0x78, 0x3a, 0x25, 0x64, 0x2c, 0x20, 0x67, 0x69
        /*0130*/ 	.byte	0x64, 0x3a, 0x25, 0x64, 0x2c, 0x20, 0x76, 0x61, 0x6c, 0x75, 0x65, 0x3a, 0x25, 0x64, 0x0a, 0x00
.L_6:


//--------------------- .nv.shared.reserved.0     --------------------------
	.section	.nv.shared.reserved.0,"aw",@nobits
	.weak		__nv_reservedSMEM_offset_0_alias
	.size		__nv_reservedSMEM_offset_0_alias, 0, 64
	.other		__nv_reservedSMEM_offset_0_alias,@"STO_CUDA_RESERVED_SHARED STV_DEFAULT"
__nv_reservedSMEM_offset_0_alias:
	.zero		0
	.zero		64


//--------------------- .nv.constant0._Z12mem_trs_testPi --------------------------
	.section	.nv.constant0._Z12mem_trs_testPi,"a",@progbits
	.sectionflags	@""
	.align	4
.nv.constant0._Z12mem_trs_testPi:
	.zero		904


//--------------------- .nv.constant0._Z28unique_gid_calculation_2d_2dPi --------------------------
	.section	.nv.constant0._Z28unique_gid_calculation_2d_2dPi,"a",@progbits
	.sectionflags	@""
	.align	4
.nv.constant0._Z28unique_gid_calculation_2d_2dPi:
	.zero		904


//--------------------- .nv.constant0._Z27unique_gid_calculation_2d_bPi --------------------------
	.section	.nv.constant0._Z27unique_gid_calculation_2d_bPi,"a",@progbits
	.sectionflags	@""
	.align	4
.nv.constant0._Z27unique_gid_calculation_2d_bPi:
	.zero		904


//--------------------- .nv.constant0._Z27unique_gid_calculation_2d_aPi --------------------------
	.section	.nv.constant0._Z27unique_gid_calculation_2d_aPi,"a",@progbits
	.sectionflags	@""
	.align	4
.nv.constant0._Z27unique_gid_calculation_2d_aPi:
	.zero		904


//--------------------- .nv.constant0._Z22unique_gid_calculationPi --------------------------
	.section	.nv.constant0._Z22unique_gid_calculationPi,"a",@progbits
	.sectionflags	@""
	.align	4
.nv.constant0._Z22unique_gid_calculationPi:
	.zero		904


//--------------------- .nv.constant0._Z25unique_idx_calc_threadIdxPi --------------------------
	.section	.nv.constant0._Z25unique_idx_calc_threadIdxPi,"a",@progbits
	.sectionflags	@""
	.align	4
.nv.constant0._Z25unique_idx_calc_threadIdxPi:
	.zero		904


//--------------------- .nv.constant0._Z13print_detailsv --------------------------
	.section	.nv.constant0._Z13print_detailsv,"a",@progbits
	.sectionflags	@""
	.align	4
.nv.constant0._Z13print_detailsv:
	.zero		896


//--------------------- .nv.constant0._Z15print_threadIdsv --------------------------
	.section	.nv.constant0._Z15print_threadIdsv,"a",@progbits
	.sectionflags	@""
	.align	4
.nv.constant0._Z15print_threadIdsv:
	.zero		896


//--------------------- .nv.constant0._Z10hello_cudav --------------------------
	.section	.nv.constant0._Z10hello_cudav,"a",@progbits
	.sectionflags	@""
	.align	4
.nv.constant0._Z10hello_cudav:
	.zero		896


//--------------------- SYMBOLS --------------------------

	.type		.nv.reservedSmem.offset0,@object
	.size		.nv.reservedSmem.offset0,0x4
	.type		vprintf,@function
